	.target	sm_100a

	.elftype	@"ET_EXEC"


//--------------------- .note.nv.tkinfo           --------------------------
	.section	.note.nv.tkinfo,"",@"SHT_NOTE"
	.sectionflags	@"SHF_NOTE_NV_TKINFO"
	.tkinfo
        /*0018*/ 	.word	0x00000002
        /*0030*/ 	.string	""
        /*0030*/ 	.string	"ptxas"
        /*0030*/ 	.string	"Cuda compilation tools, release 13.0, V13.0.88"
        /*0030*/ 	.string	"Build cuda_13.0.r13.0/compiler.36424714_0"
        /*0030*/ 	.string	"-arch sm_100a -m 64 "



//--------------------- .note.nv.cuinfo           --------------------------
	.section	.note.nv.cuinfo,"",@"SHT_NOTE"
	.sectionflags	@"SHF_NOTE_NV_CUINFO"
        /*0018*/ 	.short	0x0002
        /*001a*/ 	.short	0x0064
        /*001c*/ 	.short	0x0082
	.zero		2


//--------------------- .nv.info                  --------------------------
	.section	.nv.info,"",@"SHT_CUDA_INFO"
	.align	4


	//----- nvinfo : EIATTR_REGCOUNT
	.align		4
        /*0000*/ 	.byte	0x04, 0x2f
        /*0002*/ 	.short	(.L_19 - .L_18)
	.align		4
.L_18:
        /*0004*/ 	.word	index@(_ZN7cutlass13device_kernelINS_4gemm6kernel13GemmUniversalIN4cute5tupleIJiiiiEEENS1_10collective13CollectiveMmaINS1_35MainloopSm100TmaUmmaWarpSpecializedILi54ELi2ELi4ENS5_IJNS4_1CILi1EEESB_SB_EEEEENS5_IJNSA_ILi64EEESE_NSA_ILi32EEEEEENS_12float_e4m3_tENS5_IJlSB_lEEESH_SI_NS4_8TiledMMAINS4_8MMA_AtomIJNS4_10MMA_TraitsINS4_19SM100_MMA_F8F6F4_SSEJSH_SH_fSE_SE_NS4_17integral_constantINS4_4UMMA5MajorELSP_0EEESQ_NSN_INSO_7ScaleInELSR_0EEESS_EEEEEENS4_6LayoutISC_NS5_IJNSA_ILi0EEESW_SW_EEEEENS5_IJNS4_10UnderscoreESZ_SZ_EEEEENS4_13SM90_TMA_LOADENS4_14ComposedLayoutINS4_7SwizzleILi1ELi4ELi3EEENS4_18smem_ptr_flag_bitsILi8EEENSV_INS5_IJNSA_ILi8EEESF_EEENS5_IJSF_SB_EEEEEEEvNS4_8identityES12_S1C_vS1D_EENS_8epilogue10collective18CollectiveEpilogueINS1F_23Sm100TmaWarpSpecializedILi1ELi1ELi32ELb0ELb0EEEJSG_NS5_IJNSV_ISE_SB_EES1K_EEESH_SI_SH_SI_NS1F_6fusion15FusionCallbacksIS1J_NS1M_17LinearCombinationISH_fSH_fLNS_15FloatRoundStyleE2EEESG_S1L_JEEENS4_5SM1004TMEM4LOAD26SM100_TMEM_LOAD_16dp32b32xES12_NS13_INS14_ILi2ELi4ELi3EEES17_NSV_INS5_IJS18_SE_EEENS5_IJSE_SB_EEEEEEENS4_39AutoVectorizingCopyWithAssumedAlignmentILi128EEENS4_14SM90_TMA_STOREES20_S22_S22_EEEvvEEEEvNT_6ParamsE)
        /*0008*/ 	.word	0x00000078


	//----- nvinfo : EIATTR_FRAME_SIZE
	.align		4
.L_19:
        /*000c*/ 	.byte	0x04, 0x11
        /*000e*/ 	.short	(.L_21 - .L_20)
	.align		4
.L_20:
        /*0010*/ 	.word	index@($__internal_2_$__cuda_sm10x_tcgen05_guardrail_trap_unallocated_columns_being_dealloced)
        /*0014*/ 	.word	0x00000000


	//----- nvinfo : EIATTR_FRAME_SIZE
	.align		4
.L_21:
        /*0018*/ 	.byte	0x04, 0x11
        /*001a*/ 	.short	(.L_23 - .L_22)
	.align		4
.L_22:
        /*001c*/ 	.word	index@($__internal_1_$__cuda_sm10x_tcgen05_guardrail_trap_phase_invalid_during_alloc)
        /*0020*/ 	.word	0x00000000


	//----- nvinfo : EIATTR_FRAME_SIZE
	.align		4
.L_23:
        /*0024*/ 	.byte	0x04, 0x11
        /*0026*/ 	.short	(.L_25 - .L_24)
	.align		4
.L_24:
        /*0028*/ 	.word	index@($__internal_0_$__cuda_sm10x_tcgen05_guardrail_trap_col_being_dealloced_not_returned_by_alloc)
        /*002c*/ 	.word	0x00000000


	//----- nvinfo : EIATTR_FRAME_SIZE
	.align		4
.L_25:
        /*0030*/ 	.byte	0x04, 0x11
        /*0032*/ 	.short	(.L_27 - .L_26)
	.align		4
.L_26:
        /*0034*/ 	.word	index@(_ZN7cutlass13device_kernelINS_4gemm6kernel13GemmUniversalIN4cute5tupleIJiiiiEEENS1_10collective13CollectiveMmaINS1_35MainloopSm100TmaUmmaWarpSpecializedILi54ELi2ELi4ENS5_IJNS4_1CILi1EEESB_SB_EEEEENS5_IJNSA_ILi64EEESE_NSA_ILi32EEEEEENS_12float_e4m3_tENS5_IJlSB_lEEESH_SI_NS4_8TiledMMAINS4_8MMA_AtomIJNS4_10MMA_TraitsINS4_19SM100_MMA_F8F6F4_SSEJSH_SH_fSE_SE_NS4_17integral_constantINS4_4UMMA5MajorELSP_0EEESQ_NSN_INSO_7ScaleInELSR_0EEESS_EEEEEENS4_6LayoutISC_NS5_IJNSA_ILi0EEESW_SW_EEEEENS5_IJNS4_10UnderscoreESZ_SZ_EEEEENS4_13SM90_TMA_LOADENS4_14ComposedLayoutINS4_7SwizzleILi1ELi4ELi3EEENS4_18smem_ptr_flag_bitsILi8EEENSV_INS5_IJNSA_ILi8EEESF_EEENS5_IJSF_SB_EEEEEEEvNS4_8identityES12_S1C_vS1D_EENS_8epilogue10collective18CollectiveEpilogueINS1F_23Sm100TmaWarpSpecializedILi1ELi1ELi32ELb0ELb0EEEJSG_NS5_IJNSV_ISE_SB_EES1K_EEESH_SI_SH_SI_NS1F_6fusion15FusionCallbacksIS1J_NS1M_17LinearCombinationISH_fSH_fLNS_15FloatRoundStyleE2EEESG_S1L_JEEENS4_5SM1004TMEM4LOAD26SM100_TMEM_LOAD_16dp32b32xES12_NS13_INS14_ILi2ELi4ELi3EEES17_NSV_INS5_IJS18_SE_EEENS5_IJSE_SB_EEEEEEENS4_39AutoVectorizingCopyWithAssumedAlignmentILi128EEENS4_14SM90_TMA_STOREES20_S22_S22_EEEvvEEEEvNT_6ParamsE)
        /*0038*/ 	.word	0x00000000


	//----- nvinfo : EIATTR_MIN_STACK_SIZE
	.align		4
.L_27:
        /*003c*/ 	.byte	0x04, 0x12
        /*003e*/ 	.short	(.L_29 - .L_28)
	.align		4
.L_28:
        /*0040*/ 	.word	index@(_ZN7cutlass13device_kernelINS_4gemm6kernel13GemmUniversalIN4cute5tupleIJiiiiEEENS1_10collective13CollectiveMmaINS1_35MainloopSm100TmaUmmaWarpSpecializedILi54ELi2ELi4ENS5_IJNS4_1CILi1EEESB_SB_EEEEENS5_IJNSA_ILi64EEESE_NSA_ILi32EEEEEENS_12float_e4m3_tENS5_IJlSB_lEEESH_SI_NS4_8TiledMMAINS4_8MMA_AtomIJNS4_10MMA_TraitsINS4_19SM100_MMA_F8F6F4_SSEJSH_SH_fSE_SE_NS4_17integral_constantINS4_4UMMA5MajorELSP_0EEESQ_NSN_INSO_7ScaleInELSR_0EEESS_EEEEEENS4_6LayoutISC_NS5_IJNSA_ILi0EEESW_SW_EEEEENS5_IJNS4_10UnderscoreESZ_SZ_EEEEENS4_13SM90_TMA_LOADENS4_14ComposedLayoutINS4_7SwizzleILi1ELi4ELi3EEENS4_18smem_ptr_flag_bitsILi8EEENSV_INS5_IJNSA_ILi8EEESF_EEENS5_IJSF_SB_EEEEEEEvNS4_8identityES12_S1C_vS1D_EENS_8epilogue10collective18CollectiveEpilogueINS1F_23Sm100TmaWarpSpecializedILi1ELi1ELi32ELb0ELb0EEEJSG_NS5_IJNSV_ISE_SB_EES1K_EEESH_SI_SH_SI_NS1F_6fusion15FusionCallbacksIS1J_NS1M_17LinearCombinationISH_fSH_fLNS_15FloatRoundStyleE2EEESG_S1L_JEEENS4_5SM1004TMEM4LOAD26SM100_TMEM_LOAD_16dp32b32xES12_NS13_INS14_ILi2ELi4ELi3EEES17_NSV_INS5_IJS18_SE_EEENS5_IJSE_SB_EEEEEEENS4_39AutoVectorizingCopyWithAssumedAlignmentILi128EEENS4_14SM90_TMA_STOREES20_S22_S22_EEEvvEEEEvNT_6ParamsE)
        /*0044*/ 	.word	0x00000000
.L_29:


//--------------------- .nv.compat                --------------------------
	.section	.nv.compat,"",@"SHT_CUDA_COMPAT_INFO"
	.align	4
        /*0000*/ 	.byte	0x02, 0x09, 0x01, 0x00, 0x02, 0x02, 0x02, 0x00, 0x02, 0x05, 0x05, 0x00, 0x03, 0x07, 0x01, 0x01
        /*0010*/ 	.byte	0x02, 0x03, 0x01, 0x00, 0x02, 0x06, 0x01, 0x00, 0x04, 0x0b, 0x08, 0x00, 0x09, 0x00, 0x00, 0x00
        /*0020*/ 	.byte	0x00, 0x00, 0x00, 0x00


//--------------------- .nv.info._ZN7cutlass13device_kernelINS_4gemm6kernel13GemmUniversalIN4cute5tupleIJiiiiEEENS1_10collective13CollectiveMmaINS1_35MainloopSm100TmaUmmaWarpSpecializedILi54ELi2ELi4ENS5_IJNS4_1CILi1EEESB_SB_EEEEENS5_IJNSA_ILi64EEESE_NSA_ILi32EEEEEENS_12float_e4m3_tENS5_IJlSB_lEEESH_SI_NS4_8TiledMMAINS4_8MMA_AtomIJNS4_10MMA_TraitsINS4_19SM100_MMA_F8F6F4_SSEJSH_SH_fSE_SE_NS4_17integral_constantINS4_4UMMA5MajorELSP_0EEESQ_NSN_INSO_7ScaleInELSR_0EEESS_EEEEEENS4_6LayoutISC_NS5_IJNSA_ILi0EEESW_SW_EEEEENS5_IJNS4_10UnderscoreESZ_SZ_EEEEENS4_13SM90_TMA_LOADENS4_14ComposedLayoutINS4_7SwizzleILi1ELi4ELi3EEENS4_18smem_ptr_flag_bitsILi8EEENSV_INS5_IJNSA_ILi8EEESF_EEENS5_IJSF_SB_EEEEEEEvNS4_8identityES12_S1C_vS1D_EENS_8epilogue10collective18CollectiveEpilogueINS1F_23Sm100TmaWarpSpecializedILi1ELi1ELi32ELb0ELb0EEEJSG_NS5_IJNSV_ISE_SB_EES1K_EEESH_SI_SH_SI_NS1F_6fusion15FusionCallbacksIS1J_NS1M_17LinearCombinationISH_fSH_fLNS_15FloatRoundStyleE2EEESG_S1L_JEEENS4_5SM1004TMEM4LOAD26SM100_TMEM_LOAD_16dp32b32xES12_NS13_INS14_ILi2ELi4ELi3EEES17_NSV_INS5_IJS18_SE_EEENS5_IJSE_SB_EEEEEEENS4_39AutoVectorizingCopyWithAssumedAlignmentILi128EEENS4_14SM90_TMA_STOREES20_S22_S22_EEEvvEEEEvNT_6ParamsE --------------------------
	.section	.nv.info._ZN7cutlass13device_kernelINS_4gemm6kernel13GemmUniversalIN4cute5tupleIJiiiiEEENS1_10collective13CollectiveMmaINS1_35MainloopSm100TmaUmmaWarpSpecializedILi54ELi2ELi4ENS5_IJNS4_1CILi1EEESB_SB_EEEEENS5_IJNSA_ILi64EEESE_NSA_ILi32EEEEEENS_12float_e4m3_tENS5_IJlSB_lEEESH_SI_NS4_8TiledMMAINS4_8MMA_AtomIJNS4_10MMA_TraitsINS4_19SM100_MMA_F8F6F4_SSEJSH_SH_fSE_SE_NS4_17integral_constantINS4_4UMMA5MajorELSP_0EEESQ_NSN_INSO_7ScaleInELSR_0EEESS_EEEEEENS4_6LayoutISC_NS5_IJNSA_ILi0EEESW_SW_EEEEENS5_IJNS4_10UnderscoreESZ_SZ_EEEEENS4_13SM90_TMA_LOADENS4_14ComposedLayoutINS4_7SwizzleILi1ELi4ELi3EEENS4_18smem_ptr_flag_bitsILi8EEENSV_INS5_IJNSA_ILi8EEESF_EEENS5_IJSF_SB_EEEEEEEvNS4_8identityES12_S1C_vS1D_EENS_8epilogue10collective18CollectiveEpilogueINS1F_23Sm100TmaWarpSpecializedILi1ELi1ELi32ELb0ELb0EEEJSG_NS5_IJNSV_ISE_SB_EES1K_EEESH_SI_SH_SI_NS1F_6fusion15FusionCallbacksIS1J_NS1M_17LinearCombinationISH_fSH_fLNS_15FloatRoundStyleE2EEESG_S1L_JEEENS4_5SM1004TMEM4LOAD26SM100_TMEM_LOAD_16dp32b32xES12_NS13_INS14_ILi2ELi4ELi3EEES17_NSV_INS5_IJS18_SE_EEENS5_IJSE_SB_EEEEEEENS4_39AutoVectorizingCopyWithAssumedAlignmentILi128EEENS4_14SM90_TMA_STOREES20_S22_S22_EEEvvEEEEvNT_6ParamsE,"",@"SHT_CUDA_INFO"
	.sectionflags	@""
	.align	4


	//----- nvinfo : EIATTR_CUDA_API_VERSION
	.align		4
        /*0000*/ 	.byte	0x04, 0x37
        /*0002*/ 	.short	(.L_31 - .L_30)
.L_30:
        /*0004*/ 	.word	0x00000082


	//----- nvinfo : EIATTR_KPARAM_INFO
	.align		4
.L_31:
        /*0008*/ 	.byte	0x04, 0x17
        /*000a*/ 	.short	(.L_33 - .L_32)
.L_32:
        /*000c*/ 	.word	0x00000000
        /*0010*/ 	.short	0x0000
        /*0012*/ 	.short	0x0000
        /*0014*/ 	.byte	0x00, 0xf0, 0x01, 0x20


	//----- nvinfo : EIATTR_AT_ENTRY_FRAGMENTS
	.align		4
.L_33:
        /*0018*/ 	.byte	0x04, 0x4f
        /*001a*/ 	.short	(.L_35 - .L_34)


	//   ....[0]....
.L_34:
        /*001c*/ 	.word	0x00000006


	//----- nvinfo : EIATTR_RESERVED_SMEM_USED
	.align		4
.L_35:
        /*0020*/ 	.byte	0x01, 0x41
	.zero		2


	//----- nvinfo : EIATTR_SPARSE_MMA_MASK
	.align		4
        /*0024*/ 	.byte	0x03, 0x50
        /*0026*/ 	.short	0x0000


	//----- nvinfo : EIATTR_TCGEN05_1CTA_USED
	.align		4
        /*0028*/ 	.byte	0x01, 0x51
	.zero		2


	//----- nvinfo : EIATTR_MAXREG_COUNT
	.align		4
        /*002c*/ 	.byte	0x03, 0x1b
        /*002e*/ 	.short	0x00ff


	//----- nvinfo : EIATTR_NUM_BARRIERS
	.align		4
        /*0030*/ 	.byte	0x02, 0x4c
        /*0032*/ 	.byte	0x07
	.zero		1


	//----- nvinfo : EIATTR_EXTERNS
	.align		4
        /*0034*/ 	.byte	0x04, 0x0f
        /*0036*/ 	.short	(.L_37 - .L_36)


	//   ....[0]....
	.align		4
.L_36:
        /*0038*/ 	.word	index@(__assertfail)


	//----- nvinfo : EIATTR_MERCURY_ISA_VERSION
	.align		4
.L_37:
        /*003c*/ 	.byte	0x03, 0x5f
        /*003e*/ 	.short	0x0101


	//----- nvinfo : EIATTR_INT_WARP_WIDE_INSTR_OFFSETS
	.align		4
        /*0040*/ 	.byte	0x04, 0x31
        /*0042*/ 	.short	(.L_39 - .L_38)


	//   ....[0]....
.L_38:
        /*0044*/ 	.word	0x000023d0


	//   ....[1]....
        /*0048*/ 	.word	0x00005950


	//   ....[2]....
        /*004c*/ 	.word	0x00005970


	//   ....[3]....
        /*0050*/ 	.word	0x000059a0


	//   ....[4]....
        /*0054*/ 	.word	0x000063b0


	//   ....[5]....
        /*0058*/ 	.word	0x000064a0


	//----- nvinfo : EIATTR_COOP_GROUP_MASK_REGIDS
	.align		4
.L_39:
        /*005c*/ 	.byte	0x04, 0x29
        /*005e*/ 	.short	(.L_41 - .L_40)


	//   ....[0]....
.L_40:
        /*0060*/ 	.word	0xffffffff


	//   ....[1]....
        /*0064*/ 	.word	0xffffffff


	//   ....[2]....
        /*0068*/ 	.word	0xffffffff


	//   ....[3]....
        /*006c*/ 	.word	0xffffffff


	//   ....[4]....
        /*0070*/ 	.word	0xffffffff


	//   ....[5]....
        /*0074*/ 	.word	0xffffffff


	//   ....[6]....
        /*0078*/ 	.word	0xffffffff


	//   ....[7]....
        /*007c*/ 	.word	0xffffffff


	//   ....[8]....
        /*0080*/ 	.word	0xffffffff


	//   ....[9]....
        /*0084*/ 	.word	0xffffffff


	//   ....[10]....
        /*0088*/ 	.word	0xffffffff


	//   ....[11]....
        /*008c*/ 	.word	0xffffffff


	//   ....[12]....
        /*0090*/ 	.word	0xffffffff


	//----- nvinfo : EIATTR_COOP_GROUP_INSTR_OFFSETS
	.align		4
.L_41:
        /*0094*/ 	.byte	0x04, 0x28
        /*0096*/ 	.short	(.L_43 - .L_42)


	//   ....[0]....
.L_42:
        /*0098*/ 	.word	0x00000090


	//   ....[1]....
        /*009c*/ 	.word	0x000004d0


	//   ....[2]....
        /*00a0*/ 	.word	0x00000cb0


	//   ....[3]....
        /*00a4*/ 	.word	0x00000df0


	//   ....[4]....
        /*00a8*/ 	.word	0x00000ef0


	//   ....[5]....
        /*00ac*/ 	.word	0x00001060


	//   ....[6]....
        /*00b0*/ 	.word	0x00001200


	//   ....[7]....
        /*00b4*/ 	.word	0x000022b0


	//   ....[8]....
        /*00b8*/ 	.word	0x00004cb0


	//   ....[9]....
        /*00bc*/ 	.word	0x00004ec0


	//   ....[10]....
        /*00c0*/ 	.word	0x00004ef0


	//   ....[11]....
        /*00c4*/ 	.word	0x00005830


	//   ....[12]....
        /*00c8*/ 	.word	0x00005a60


	//----- nvinfo : EIATTR_VRC_CTA_INIT_COUNT
	.align		4
.L_43:
        /*00cc*/ 	.byte	0x02, 0x4a
        /*00ce*/ 	.byte	0x80
	.zero		1


	//----- nvinfo : EIATTR_SYSCALL_OFFSETS
	.align		4
        /*00d0*/ 	.byte	0x04, 0x46
        /*00d2*/ 	.short	(.L_45 - .L_44)


	//   ....[0]....
.L_44:
        /*00d4*/ 	.word	0x00006ec0


	//   ....[1]....
        /*00d8*/ 	.word	0x00007000


	//   ....[2]....
        /*00dc*/ 	.word	0x00007760


	//----- nvinfo : EIATTR_MBARRIER_INSTR_OFFSETS
	.align		4
.L_45:
        /*00e0*/ 	.byte	0x04, 0x39
        /*00e2*/ 	.short	(.L_47 - .L_46)


	//   ....[0]....
.L_46:
        /*00e4*/ 	.word	0x000005d0
        /*00e8*/ 	.word	0x000000ff
        /*00ec*/ 	.word	0x00000000
        /*00f0*/ 	.short	0x0100
        /*00f2*/ 	.byte	0x05
	.zero		1


	//   ....[1]....
        /*00f4*/ 	.word	0x000005e0
        /*00f8*/ 	.word	0x000000ff
        /*00fc*/ 	.word	0x000001b0
        /*0100*/ 	.short	0x0100
        /*0102*/ 	.byte	0x05
	.zero		1


	//   ....[2]....
        /*0104*/ 	.word	0x000005f0
        /*0108*/ 	.word	0x000000ff
        /*010c*/ 	.word	0x00000008
        /*0110*/ 	.short	0x0100
        /*0112*/ 	.byte	0x05
	.zero		1


	//   ....[3]....
        /*0114*/ 	.word	0x00000600
        /*0118*/ 	.word	0x000000ff
        /*011c*/ 	.word	0x000001b8
        /*0120*/ 	.short	0x0100
        /*0122*/ 	.byte	0x05
	.zero		1


	//   ....[4]....
        /*0124*/ 	.word	0x00000610
        /*0128*/ 	.word	0x000000ff
        /*012c*/ 	.word	0x00000010
        /*0130*/ 	.short	0x0100
        /*0132*/ 	.byte	0x05
	.zero		1


	//   ....[5]....
        /*0134*/ 	.word	0x00000620
        /*0138*/ 	.word	0x000000ff
        /*013c*/ 	.word	0x000001c0
        /*0140*/ 	.short	0x0100
        /*0142*/ 	.byte	0x05
	.zero		1


	//   ....[6]....
        /*0144*/ 	.word	0x00000630
        /*0148*/ 	.word	0x000000ff
        /*014c*/ 	.word	0x00000018
        /*0150*/ 	.short	0x0100
        /*0152*/ 	.byte	0x05
	.zero		1


	//   ....[7]....
        /*0154*/ 	.word	0x00000640
        /*0158*/ 	.word	0x000000ff
        /*015c*/ 	.word	0x000001c8
        /*0160*/ 	.short	0x0100
        /*0162*/ 	.byte	0x05
	.zero		1


	//   ....[8]....
        /*0164*/ 	.word	0x00000650
        /*0168*/ 	.word	0x000000ff
        /*016c*/ 	.word	0x00000020
        /*0170*/ 	.short	0x0100
        /*0172*/ 	.byte	0x05
	.zero		1


	//   ....[9]....
        /*0174*/ 	.word	0x00000660
        /*0178*/ 	.word	0x000000ff
        /*017c*/ 	.word	0x000001d0
        /*0180*/ 	.short	0x0100
        /*0182*/ 	.byte	0x05
	.zero		1


	//   ....[10]....
        /*0184*/ 	.word	0x00000670
        /*0188*/ 	.word	0x000000ff
        /*018c*/ 	.word	0x00000028
        /*0190*/ 	.short	0x0100
        /*0192*/ 	.byte	0x05
	.zero		1


	//   ....[11]....
        /*0194*/ 	.word	0x00000680
        /*0198*/ 	.word	0x000000ff
        /*019c*/ 	.word	0x000001d8
        /*01a0*/ 	.short	0x0100
        /*01a2*/ 	.byte	0x05
	.zero		1


	//   ....[12]....
        /*01a4*/ 	.word	0x00000690
        /*01a8*/ 	.word	0x000000ff
        /*01ac*/ 	.word	0x00000030
        /*01b0*/ 	.short	0x0100
        /*01b2*/ 	.byte	0x05
	.zero		1


	//   ....[13]....
        /*01b4*/ 	.word	0x000006a0
        /*01b8*/ 	.word	0x000000ff
        /*01bc*/ 	.word	0x000001e0
        /*01c0*/ 	.short	0x0100
        /*01c2*/ 	.byte	0x05
	.zero		1


	//   ....[14]....
        /*01c4*/ 	.word	0x000006b0
        /*01c8*/ 	.word	0x000000ff
        /*01cc*/ 	.word	0x00000038
        /*01d0*/ 	.short	0x0100
        /*01d2*/ 	.byte	0x05
	.zero		1


	//   ....[15]....
        /*01d4*/ 	.word	0x000006c0
        /*01d8*/ 	.word	0x000000ff
        /*01dc*/ 	.word	0x000001e8
        /*01e0*/ 	.short	0x0100
        /*01e2*/ 	.byte	0x05
	.zero		1


	//   ....[16]....
        /*01e4*/ 	.word	0x000006d0
        /*01e8*/ 	.word	0x000000ff
        /*01ec*/ 	.word	0x00000040
        /*01f0*/ 	.short	0x0100
        /*01f2*/ 	.byte	0x05
	.zero		1


	//   ....[17]....
        /*01f4*/ 	.word	0x000006e0
        /*01f8*/ 	.word	0x000000ff
        /*01fc*/ 	.word	0x000001f0
        /*0200*/ 	.short	0x0100
        /*0202*/ 	.byte	0x05
	.zero		1


	//   ....[18]....
        /*0204*/ 	.word	0x000006f0
        /*0208*/ 	.word	0x000000ff
        /*020c*/ 	.word	0x00000048
        /*0210*/ 	.short	0x0100
        /*0212*/ 	.byte	0x05
	.zero		1


	//   ....[19]....
        /*0214*/ 	.word	0x00000700
        /*0218*/ 	.word	0x000000ff
        /*021c*/ 	.word	0x000001f8
        /*0220*/ 	.short	0x0100
        /*0222*/ 	.byte	0x05
	.zero		1


	//   ....[20]....
        /*0224*/ 	.word	0x00000710
        /*0228*/ 	.word	0x000000ff
        /*022c*/ 	.word	0x00000050
        /*0230*/ 	.short	0x0100
        /*0232*/ 	.byte	0x05
	.zero		1


	//   ....[21]....
        /*0234*/ 	.word	0x00000720
        /*0238*/ 	.word	0x000000ff
        /*023c*/ 	.word	0x00000200
        /*0240*/ 	.short	0x0100
        /*0242*/ 	.byte	0x05
	.zero		1


	//   ....[22]....
        /*0244*/ 	.word	0x00000730
        /*0248*/ 	.word	0x000000ff
        /*024c*/ 	.word	0x00000058
        /*0250*/ 	.short	0x0100
        /*0252*/ 	.byte	0x05
	.zero		1


	//   ....[23]....
        /*0254*/ 	.word	0x00000740
        /*0258*/ 	.word	0x000000ff
        /*025c*/ 	.word	0x00000208
        /*0260*/ 	.short	0x0100
        /*0262*/ 	.byte	0x05
	.zero		1


	//   ....[24]....
        /*0264*/ 	.word	0x00000750
        /*0268*/ 	.word	0x000000ff
        /*026c*/ 	.word	0x00000060
        /*0270*/ 	.short	0x0100
        /*0272*/ 	.byte	0x05
	.zero		1


	//   ....[25]....
        /*0274*/ 	.word	0x00000760
        /*0278*/ 	.word	0x000000ff
        /*027c*/ 	.word	0x00000210
        /*0280*/ 	.short	0x0100
        /*0282*/ 	.byte	0x05
	.zero		1


	//   ....[26]....
        /*0284*/ 	.word	0x00000770
        /*0288*/ 	.word	0x000000ff
        /*028c*/ 	.word	0x00000068
        /*0290*/ 	.short	0x0100
        /*0292*/ 	.byte	0x05
	.zero		1


	//   ....[27]....
        /*0294*/ 	.word	0x00000780
        /*0298*/ 	.word	0x000000ff
        /*029c*/ 	.word	0x00000218
        /*02a0*/ 	.short	0x0100
        /*02a2*/ 	.byte	0x05
	.zero		1


	//   ....[28]....
        /*02a4*/ 	.word	0x00000790
        /*02a8*/ 	.word	0x000000ff
        /*02ac*/ 	.word	0x00000070
        /*02b0*/ 	.short	0x0100
        /*02b2*/ 	.byte	0x05
	.zero		1


	//   ....[29]....
        /*02b4*/ 	.word	0x000007a0
        /*02b8*/ 	.word	0x000000ff
        /*02bc*/ 	.word	0x00000220
        /*02c0*/ 	.short	0x0100
        /*02c2*/ 	.byte	0x05
	.zero		1


	//   ....[30]....
        /*02c4*/ 	.word	0x000007b0
        /*02c8*/ 	.word	0x000000ff
        /*02cc*/ 	.word	0x00000078
        /*02d0*/ 	.short	0x0100
        /*02d2*/ 	.byte	0x05
	.zero		1


	//   ....[31]....
        /*02d4*/ 	.word	0x000007c0
        /*02d8*/ 	.word	0x000000ff
        /*02dc*/ 	.word	0x00000228
        /*02e0*/ 	.short	0x0100
        /*02e2*/ 	.byte	0x05
	.zero		1


	//   ....[32]....
        /*02e4*/ 	.word	0x000007d0
        /*02e8*/ 	.word	0x000000ff
        /*02ec*/ 	.word	0x00000080
        /*02f0*/ 	.short	0x0100
        /*02f2*/ 	.byte	0x05
	.zero		1


	//   ....[33]....
        /*02f4*/ 	.word	0x000007e0
        /*02f8*/ 	.word	0x000000ff
        /*02fc*/ 	.word	0x00000230
        /*0300*/ 	.short	0x0100
        /*0302*/ 	.byte	0x05
	.zero		1


	//   ....[34]....
        /*0304*/ 	.word	0x000007f0
        /*0308*/ 	.word	0x000000ff
        /*030c*/ 	.word	0x00000088
        /*0310*/ 	.short	0x0100
        /*0312*/ 	.byte	0x05
	.zero		1


	//   ....[35]....
        /*0314*/ 	.word	0x00000800
        /*0318*/ 	.word	0x000000ff
        /*031c*/ 	.word	0x00000238
        /*0320*/ 	.short	0x0100
        /*0322*/ 	.byte	0x05
	.zero		1


	//   ....[36]....
        /*0324*/ 	.word	0x00000810
        /*0328*/ 	.word	0x000000ff
        /*032c*/ 	.word	0x00000090
        /*0330*/ 	.short	0x0100
        /*0332*/ 	.byte	0x05
	.zero		1


	//   ....[37]....
        /*0334*/ 	.word	0x00000820
        /*0338*/ 	.word	0x000000ff
        /*033c*/ 	.word	0x00000240
        /*0340*/ 	.short	0x0100
        /*0342*/ 	.byte	0x05
	.zero		1


	//   ....[38]....
        /*0344*/ 	.word	0x00000830
        /*0348*/ 	.word	0x000000ff
        /*034c*/ 	.word	0x00000098
        /*0350*/ 	.short	0x0100
        /*0352*/ 	.byte	0x05
	.zero		1


	//   ....[39]....
        /*0354*/ 	.word	0x00000840
        /*0358*/ 	.word	0x000000ff
        /*035c*/ 	.word	0x00000248
        /*0360*/ 	.short	0x0100
        /*0362*/ 	.byte	0x05
	.zero		1


	//   ....[40]....
        /*0364*/ 	.word	0x00000850
        /*0368*/ 	.word	0x000000ff
        /*036c*/ 	.word	0x000000a0
        /*0370*/ 	.short	0x0100
        /*0372*/ 	.byte	0x05
	.zero		1


	//   ....[41]....
        /*0374*/ 	.word	0x00000860
        /*0378*/ 	.word	0x000000ff
        /*037c*/ 	.word	0x00000250
        /*0380*/ 	.short	0x0100
        /*0382*/ 	.byte	0x05
	.zero		1


	//   ....[42]....
        /*0384*/ 	.word	0x00000870
        /*0388*/ 	.word	0x000000ff
        /*038c*/ 	.word	0x000000a8
        /*0390*/ 	.short	0x0100
        /*0392*/ 	.byte	0x05
	.zero		1


	//   ....[43]....
        /*0394*/ 	.word	0x00000880
        /*0398*/ 	.word	0x000000ff
        /*039c*/ 	.word	0x00000258
        /*03a0*/ 	.short	0x0100
        /*03a2*/ 	.byte	0x05
	.zero		1


	//   ....[44]....
        /*03a4*/ 	.word	0x00000890
        /*03a8*/ 	.word	0x000000ff
        /*03ac*/ 	.word	0x000000b0
        /*03b0*/ 	.short	0x0100
        /*03b2*/ 	.byte	0x05
	.zero		1


	//   ....[45]....
        /*03b4*/ 	.word	0x000008a0
        /*03b8*/ 	.word	0x000000ff
        /*03bc*/ 	.word	0x00000260
        /*03c0*/ 	.short	0x0100
        /*03c2*/ 	.byte	0x05
	.zero		1


	//   ....[46]....
        /*03c4*/ 	.word	0x000008b0
        /*03c8*/ 	.word	0x000000ff
        /*03cc*/ 	.word	0x000000b8
        /*03d0*/ 	.short	0x0100
        /*03d2*/ 	.byte	0x05
	.zero		1


	//   ....[47]....
        /*03d4*/ 	.word	0x000008c0
        /*03d8*/ 	.word	0x000000ff
        /*03dc*/ 	.word	0x00000268
        /*03e0*/ 	.short	0x0100
        /*03e2*/ 	.byte	0x05
	.zero		1


	//   ....[48]....
        /*03e4*/ 	.word	0x000008d0
        /*03e8*/ 	.word	0x000000ff
        /*03ec*/ 	.word	0x000000c0
        /*03f0*/ 	.short	0x0100
        /*03f2*/ 	.byte	0x05
	.zero		1


	//   ....[49]....
        /*03f4*/ 	.word	0x000008e0
        /*03f8*/ 	.word	0x000000ff
        /*03fc*/ 	.word	0x00000270
        /*0400*/ 	.short	0x0100
        /*0402*/ 	.byte	0x05
	.zero		1


	//   ....[50]....
        /*0404*/ 	.word	0x000008f0
        /*0408*/ 	.word	0x000000ff
        /*040c*/ 	.word	0x000000c8
        /*0410*/ 	.short	0x0100
        /*0412*/ 	.byte	0x05
	.zero		1


	//   ....[51]....
        /*0414*/ 	.word	0x00000900
        /*0418*/ 	.word	0x000000ff
        /*041c*/ 	.word	0x00000278
        /*0420*/ 	.short	0x0100
        /*0422*/ 	.byte	0x05
	.zero		1


	//   ....[52]....
        /*0424*/ 	.word	0x00000910
        /*0428*/ 	.word	0x000000ff
        /*042c*/ 	.word	0x000000d0
        /*0430*/ 	.short	0x0100
        /*0432*/ 	.byte	0x05
	.zero		1


	//   ....[53]....
        /*0434*/ 	.word	0x00000920
        /*0438*/ 	.word	0x000000ff
        /*043c*/ 	.word	0x00000280
        /*0440*/ 	.short	0x0100
        /*0442*/ 	.byte	0x05
	.zero		1


	//   ....[54]....
        /*0444*/ 	.word	0x00000930
        /*0448*/ 	.word	0x000000ff
        /*044c*/ 	.word	0x000000d8
        /*0450*/ 	.short	0x0100
        /*0452*/ 	.byte	0x05
	.zero		1


	//   ....[55]....
        /*0454*/ 	.word	0x00000940
        /*0458*/ 	.word	0x000000ff
        /*045c*/ 	.word	0x00000288
        /*0460*/ 	.short	0x0100
        /*0462*/ 	.byte	0x05
	.zero		1


	//   ....[56]....
        /*0464*/ 	.word	0x00000950
        /*0468*/ 	.word	0x000000ff
        /*046c*/ 	.word	0x000000e0
        /*0470*/ 	.short	0x0100
        /*0472*/ 	.byte	0x05
	.zero		1


	//   ....[57]....
        /*0474*/ 	.word	0x00000960
        /*0478*/ 	.word	0x000000ff
        /*047c*/ 	.word	0x00000290
        /*0480*/ 	.short	0x0100
        /*0482*/ 	.byte	0x05
	.zero		1


	//   ....[58]....
        /*0484*/ 	.word	0x00000970
        /*0488*/ 	.word	0x000000ff
        /*048c*/ 	.word	0x000000e8
        /*0490*/ 	.short	0x0100
        /*0492*/ 	.byte	0x05
	.zero		1


	//   ....[59]....
        /*0494*/ 	.word	0x00000980
        /*0498*/ 	.word	0x000000ff
        /*049c*/ 	.word	0x00000298
        /*04a0*/ 	.short	0x0100
        /*04a2*/ 	.byte	0x05
	.zero		1


	//   ....[60]....
        /*04a4*/ 	.word	0x00000990
        /*04a8*/ 	.word	0x000000ff
        /*04ac*/ 	.word	0x000000f0
        /*04b0*/ 	.short	0x0100
        /*04b2*/ 	.byte	0x05
	.zero		1


	//   ....[61]....
        /*04b4*/ 	.word	0x000009a0
        /*04b8*/ 	.word	0x000000ff
        /*04bc*/ 	.word	0x000002a0
        /*04c0*/ 	.short	0x0100
        /*04c2*/ 	.byte	0x05
	.zero		1


	//   ....[62]....
        /*04c4*/ 	.word	0x000009b0
        /*04c8*/ 	.word	0x000000ff
        /*04cc*/ 	.word	0x000000f8
        /*04d0*/ 	.short	0x0100
        /*04d2*/ 	.byte	0x05
	.zero		1


	//   ....[63]....
        /*04d4*/ 	.word	0x000009c0
        /*04d8*/ 	.word	0x000000ff
        /*04dc*/ 	.word	0x000002a8
        /*04e0*/ 	.short	0x0100
        /*04e2*/ 	.byte	0x05
	.zero		1


	//   ....[64]....
        /*04e4*/ 	.word	0x000009d0
        /*04e8*/ 	.word	0x000000ff
        /*04ec*/ 	.word	0x00000100
        /*04f0*/ 	.short	0x0100
        /*04f2*/ 	.byte	0x05
	.zero		1


	//   ....[65]....
        /*04f4*/ 	.word	0x000009e0
        /*04f8*/ 	.word	0x000000ff
        /*04fc*/ 	.word	0x000002b0
        /*0500*/ 	.short	0x0100
        /*0502*/ 	.byte	0x05
	.zero		1


	//   ....[66]....
        /*0504*/ 	.word	0x000009f0
        /*0508*/ 	.word	0x000000ff
        /*050c*/ 	.word	0x00000108
        /*0510*/ 	.short	0x0100
        /*0512*/ 	.byte	0x05
	.zero		1


	//   ....[67]....
        /*0514*/ 	.word	0x00000a00
        /*0518*/ 	.word	0x000000ff
        /*051c*/ 	.word	0x000002b8
        /*0520*/ 	.short	0x0100
        /*0522*/ 	.byte	0x05
	.zero		1


	//   ....[68]....
        /*0524*/ 	.word	0x00000a10
        /*0528*/ 	.word	0x000000ff
        /*052c*/ 	.word	0x00000110
        /*0530*/ 	.short	0x0100
        /*0532*/ 	.byte	0x05
	.zero		1


	//   ....[69]....
        /*0534*/ 	.word	0x00000a20
        /*0538*/ 	.word	0x000000ff
        /*053c*/ 	.word	0x000002c0
        /*0540*/ 	.short	0x0100
        /*0542*/ 	.byte	0x05
	.zero		1


	//   ....[70]....
        /*0544*/ 	.word	0x00000a30
        /*0548*/ 	.word	0x000000ff
        /*054c*/ 	.word	0x00000118
        /*0550*/ 	.short	0x0100
        /*0552*/ 	.byte	0x05
	.zero		1


	//   ....[71]....
        /*0554*/ 	.word	0x00000a40
        /*0558*/ 	.word	0x000000ff
        /*055c*/ 	.word	0x000002c8
        /*0560*/ 	.short	0x0100
        /*0562*/ 	.byte	0x05
	.zero		1


	//   ....[72]....
        /*0564*/ 	.word	0x00000a50
        /*0568*/ 	.word	0x000000ff
        /*056c*/ 	.word	0x00000120
        /*0570*/ 	.short	0x0100
        /*0572*/ 	.byte	0x05
	.zero		1


	//   ....[73]....
        /*0574*/ 	.word	0x00000a60
        /*0578*/ 	.word	0x000000ff
        /*057c*/ 	.word	0x000002d0
        /*0580*/ 	.short	0x0100
        /*0582*/ 	.byte	0x05
	.zero		1


	//   ....[74]....
        /*0584*/ 	.word	0x00000a70
        /*0588*/ 	.word	0x000000ff
        /*058c*/ 	.word	0x00000128
        /*0590*/ 	.short	0x0100
        /*0592*/ 	.byte	0x05
	.zero		1


	//   ....[75]....
        /*0594*/ 	.word	0x00000a80
        /*0598*/ 	.word	0x000000ff
        /*059c*/ 	.word	0x000002d8
        /*05a0*/ 	.short	0x0100
        /*05a2*/ 	.byte	0x05
	.zero		1


	//   ....[76]....
        /*05a4*/ 	.word	0x00000a90
        /*05a8*/ 	.word	0x000000ff
        /*05ac*/ 	.word	0x00000130
        /*05b0*/ 	.short	0x0100
        /*05b2*/ 	.byte	0x05
	.zero		1


	//   ....[77]....
        /*05b4*/ 	.word	0x00000aa0
        /*05b8*/ 	.word	0x000000ff
        /*05bc*/ 	.word	0x000002e0
        /*05c0*/ 	.short	0x0100
        /*05c2*/ 	.byte	0x05
	.zero		1


	//   ....[78]....
        /*05c4*/ 	.word	0x00000ab0
        /*05c8*/ 	.word	0x000000ff
        /*05cc*/ 	.word	0x00000138
        /*05d0*/ 	.short	0x0100
        /*05d2*/ 	.byte	0x05
	.zero		1


	//   ....[79]....
        /*05d4*/ 	.word	0x00000ac0
        /*05d8*/ 	.word	0x000000ff
        /*05dc*/ 	.word	0x000002e8
        /*05e0*/ 	.short	0x0100
        /*05e2*/ 	.byte	0x05
	.zero		1


	//   ....[80]....
        /*05e4*/ 	.word	0x00000ad0
        /*05e8*/ 	.word	0x000000ff
        /*05ec*/ 	.word	0x00000140
        /*05f0*/ 	.short	0x0100
        /*05f2*/ 	.byte	0x05
	.zero		1


	//   ....[81]....
        /*05f4*/ 	.word	0x00000ae0
        /*05f8*/ 	.word	0x000000ff
        /*05fc*/ 	.word	0x000002f0
        /*0600*/ 	.short	0x0100
        /*0602*/ 	.byte	0x05
	.zero		1


	//   ....[82]....
        /*0604*/ 	.word	0x00000af0
        /*0608*/ 	.word	0x000000ff
        /*060c*/ 	.word	0x00000148
        /*0610*/ 	.short	0x0100
        /*0612*/ 	.byte	0x05
	.zero		1


	//   ....[83]....
        /*0614*/ 	.word	0x00000b00
        /*0618*/ 	.word	0x000000ff
        /*061c*/ 	.word	0x000002f8
        /*0620*/ 	.short	0x0100
        /*0622*/ 	.byte	0x05
	.zero		1


	//   ....[84]....
        /*0624*/ 	.word	0x00000b10
        /*0628*/ 	.word	0x000000ff
        /*062c*/ 	.word	0x00000150
        /*0630*/ 	.short	0x0100
        /*0632*/ 	.byte	0x05
	.zero		1


	//   ....[85]....
        /*0634*/ 	.word	0x00000b20
        /*0638*/ 	.word	0x000000ff
        /*063c*/ 	.word	0x00000300
        /*0640*/ 	.short	0x0100
        /*0642*/ 	.byte	0x05
	.zero		1


	//   ....[86]....
        /*0644*/ 	.word	0x00000b30
        /*0648*/ 	.word	0x000000ff
        /*064c*/ 	.word	0x00000158
        /*0650*/ 	.short	0x0100
        /*0652*/ 	.byte	0x05
	.zero		1


	//   ....[87]....
        /*0654*/ 	.word	0x00000b40
        /*0658*/ 	.word	0x000000ff
        /*065c*/ 	.word	0x00000308
        /*0660*/ 	.short	0x0100
        /*0662*/ 	.byte	0x05
	.zero		1


	//   ....[88]....
        /*0664*/ 	.word	0x00000b50
        /*0668*/ 	.word	0x000000ff
        /*066c*/ 	.word	0x00000160
        /*0670*/ 	.short	0x0100
        /*0672*/ 	.byte	0x05
	.zero		1


	//   ....[89]....
        /*0674*/ 	.word	0x00000b60
        /*0678*/ 	.word	0x000000ff
        /*067c*/ 	.word	0x00000310
        /*0680*/ 	.short	0x0100
        /*0682*/ 	.byte	0x05
	.zero		1


	//   ....[90]....
        /*0684*/ 	.word	0x00000b70
        /*0688*/ 	.word	0x000000ff
        /*068c*/ 	.word	0x00000168
        /*0690*/ 	.short	0x0100
        /*0692*/ 	.byte	0x05
	.zero		1


	//   ....[91]....
        /*0694*/ 	.word	0x00000b80
        /*0698*/ 	.word	0x000000ff
        /*069c*/ 	.word	0x00000318
        /*06a0*/ 	.short	0x0100
        /*06a2*/ 	.byte	0x05
	.zero		1


	//   ....[92]....
        /*06a4*/ 	.word	0x00000b90
        /*06a8*/ 	.word	0x000000ff
        /*06ac*/ 	.word	0x00000170
        /*06b0*/ 	.short	0x0100
        /*06b2*/ 	.byte	0x05
	.zero		1


	//   ....[93]....
        /*06b4*/ 	.word	0x00000ba0
        /*06b8*/ 	.word	0x000000ff
        /*06bc*/ 	.word	0x00000320
        /*06c0*/ 	.short	0x0100
        /*06c2*/ 	.byte	0x05
	.zero		1


	//   ....[94]....
        /*06c4*/ 	.word	0x00000bb0
        /*06c8*/ 	.word	0x000000ff
        /*06cc*/ 	.word	0x00000178
        /*06d0*/ 	.short	0x0100
        /*06d2*/ 	.byte	0x05
	.zero		1


	//   ....[95]....
        /*06d4*/ 	.word	0x00000bc0
        /*06d8*/ 	.word	0x000000ff
        /*06dc*/ 	.word	0x00000328
        /*06e0*/ 	.short	0x0100
        /*06e2*/ 	.byte	0x05
	.zero		1


	//   ....[96]....
        /*06e4*/ 	.word	0x00000bd0
        /*06e8*/ 	.word	0x000000ff
        /*06ec*/ 	.word	0x00000180
        /*06f0*/ 	.short	0x0100
        /*06f2*/ 	.byte	0x05
	.zero		1


	//   ....[97]....
        /*06f4*/ 	.word	0x00000be0
        /*06f8*/ 	.word	0x000000ff
        /*06fc*/ 	.word	0x00000330
        /*0700*/ 	.short	0x0100
        /*0702*/ 	.byte	0x05
	.zero		1


	//   ....[98]....
        /*0704*/ 	.word	0x00000bf0
        /*0708*/ 	.word	0x000000ff
        /*070c*/ 	.word	0x00000188
        /*0710*/ 	.short	0x0100
        /*0712*/ 	.byte	0x05
	.zero		1


	//   ....[99]....
        /*0714*/ 	.word	0x00000c00
        /*0718*/ 	.word	0x000000ff
        /*071c*/ 	.word	0x00000338
        /*0720*/ 	.short	0x0100
        /*0722*/ 	.byte	0x05
	.zero		1


	//   ....[100]....
        /*0724*/ 	.word	0x00000c10
        /*0728*/ 	.word	0x000000ff
        /*072c*/ 	.word	0x00000190
        /*0730*/ 	.short	0x0100
        /*0732*/ 	.byte	0x05
	.zero		1


	//   ....[101]....
        /*0734*/ 	.word	0x00000c20
        /*0738*/ 	.word	0x000000ff
        /*073c*/ 	.word	0x00000340
        /*0740*/ 	.short	0x0100
        /*0742*/ 	.byte	0x05
	.zero		1


	//   ....[102]....
        /*0744*/ 	.word	0x00000c30
        /*0748*/ 	.word	0x000000ff
        /*074c*/ 	.word	0x00000198
        /*0750*/ 	.short	0x0100
        /*0752*/ 	.byte	0x05
	.zero		1


	//   ....[103]....
        /*0754*/ 	.word	0x00000c40
        /*0758*/ 	.word	0x000000ff
        /*075c*/ 	.word	0x00000348
        /*0760*/ 	.short	0x0100
        /*0762*/ 	.byte	0x05
	.zero		1


	//   ....[104]....
        /*0764*/ 	.word	0x00000c50
        /*0768*/ 	.word	0x000000ff
        /*076c*/ 	.word	0x000001a0
        /*0770*/ 	.short	0x0100
        /*0772*/ 	.byte	0x05
	.zero		1


	//   ....[105]....
        /*0774*/ 	.word	0x00000c60
        /*0778*/ 	.word	0x000000ff
        /*077c*/ 	.word	0x00000350
        /*0780*/ 	.short	0x0100
        /*0782*/ 	.byte	0x05
	.zero		1


	//   ....[106]....
        /*0784*/ 	.word	0x00000c70
        /*0788*/ 	.word	0x000000ff
        /*078c*/ 	.word	0x000001a8
        /*0790*/ 	.short	0x0100
        /*0792*/ 	.byte	0x05
	.zero		1


	//   ....[107]....
        /*0794*/ 	.word	0x00000c80
        /*0798*/ 	.word	0x000000ff
        /*079c*/ 	.word	0x00000358
        /*07a0*/ 	.short	0x0100
        /*07a2*/ 	.byte	0x05
	.zero		1


	//   ....[108]....
        /*07a4*/ 	.word	0x00000dc0
        /*07a8*/ 	.word	0x000000ff
        /*07ac*/ 	.word	0x00000360
        /*07b0*/ 	.short	0x0100
        /*07b2*/ 	.byte	0x06
	.zero		1


	//   ....[109]....
        /*07b4*/ 	.word	0x00000dd0
        /*07b8*/ 	.word	0x000000ff
        /*07bc*/ 	.word	0x00000368
        /*07c0*/ 	.short	0x0100
        /*07c2*/ 	.byte	0x06
	.zero		1


	//   ....[110]....
        /*07c4*/ 	.word	0x00000ec0
        /*07c8*/ 	.word	0x000000ff
        /*07cc*/ 	.word	0x00000370
        /*07d0*/ 	.short	0x0100
        /*07d2*/ 	.byte	0x05
	.zero		1


	//   ....[111]....
        /*07d4*/ 	.word	0x00000ed0
        /*07d8*/ 	.word	0x000000ff
        /*07dc*/ 	.word	0x00000378
        /*07e0*/ 	.short	0x0100
        /*07e2*/ 	.byte	0x05
	.zero		1


	//   ....[112]....
        /*07e4*/ 	.word	0x00001010
        /*07e8*/ 	.word	0x000000ff
        /*07ec*/ 	.word	0x00000380
        /*07f0*/ 	.short	0x0100
        /*07f2*/ 	.byte	0x05
	.zero		1


	//   ....[113]....
        /*07f4*/ 	.word	0x00001020
        /*07f8*/ 	.word	0x000000ff
        /*07fc*/ 	.word	0x00000390
        /*0800*/ 	.short	0x0100
        /*0802*/ 	.byte	0x05
	.zero		1


	//   ....[114]....
        /*0804*/ 	.word	0x00001030
        /*0808*/ 	.word	0x000000ff
        /*080c*/ 	.word	0x00000388
        /*0810*/ 	.short	0x0100
        /*0812*/ 	.byte	0x05
	.zero		1


	//   ....[115]....
        /*0814*/ 	.word	0x00001040
        /*0818*/ 	.word	0x000000ff
        /*081c*/ 	.word	0x00000398
        /*0820*/ 	.short	0x0100
        /*0822*/ 	.byte	0x05
	.zero		1


	//   ....[116]....
        /*0824*/ 	.word	0x00001170
        /*0828*/ 	.word	0x000000ff
        /*082c*/ 	.word	0x000003a0
        /*0830*/ 	.short	0x0100
        /*0832*/ 	.byte	0x06
	.zero		1


	//   ....[117]....
        /*0834*/ 	.word	0x00001180
        /*0838*/ 	.word	0x000000ff
        /*083c*/ 	.word	0x000003c0
        /*0840*/ 	.short	0x0100
        /*0842*/ 	.byte	0x06
	.zero		1


	//   ....[118]....
        /*0844*/ 	.word	0x00001190
        /*0848*/ 	.word	0x000000ff
        /*084c*/ 	.word	0x000003a8
        /*0850*/ 	.short	0x0100
        /*0852*/ 	.byte	0x06
	.zero		1


	//   ....[119]....
        /*0854*/ 	.word	0x000011a0
        /*0858*/ 	.word	0x000000ff
        /*085c*/ 	.word	0x000003c8
        /*0860*/ 	.short	0x0100
        /*0862*/ 	.byte	0x06
	.zero		1


	//   ....[120]....
        /*0864*/ 	.word	0x000011b0
        /*0868*/ 	.word	0x000000ff
        /*086c*/ 	.word	0x000003b0
        /*0870*/ 	.short	0x0100
        /*0872*/ 	.byte	0x06
	.zero		1


	//   ....[121]....
        /*0874*/ 	.word	0x000011c0
        /*0878*/ 	.word	0x000000ff
        /*087c*/ 	.word	0x000003d0
        /*0880*/ 	.short	0x0100
        /*0882*/ 	.byte	0x06
	.zero		1


	//   ....[122]....
        /*0884*/ 	.word	0x000011d0
        /*0888*/ 	.word	0x000000ff
        /*088c*/ 	.word	0x000003b8
        /*0890*/ 	.short	0x0100
        /*0892*/ 	.byte	0x06
	.zero		1


	//   ....[123]....
        /*0894*/ 	.word	0x000011e0
        /*0898*/ 	.word	0x000000ff
        /*089c*/ 	.word	0x000003d8
        /*08a0*/ 	.short	0x0100
        /*08a2*/ 	.byte	0x06
	.zero		1


	//   ....[124]....
        /*08a4*/ 	.word	0x000012d0
        /*08a8*/ 	.word	0x000000ff
        /*08ac*/ 	.word	0x000003e0
        /*08b0*/ 	.short	0x0100
        /*08b2*/ 	.byte	0x05
	.zero		1


	//   ....[125]....
        /*08b4*/ 	.word	0x000012e0
        /*08b8*/ 	.word	0x000000ff
        /*08bc*/ 	.word	0x000003f0
        /*08c0*/ 	.short	0x0100
        /*08c2*/ 	.byte	0x05
	.zero		1


	//   ....[126]....
        /*08c4*/ 	.word	0x000012f0
        /*08c8*/ 	.word	0x000000ff
        /*08cc*/ 	.word	0x000003e8
        /*08d0*/ 	.short	0x0100
        /*08d2*/ 	.byte	0x05
	.zero		1


	//   ....[127]....
        /*08d4*/ 	.word	0x00001300
        /*08d8*/ 	.word	0x000000ff
        /*08dc*/ 	.word	0x000003f8
        /*08e0*/ 	.short	0x0100
        /*08e2*/ 	.byte	0x05
	.zero		1


	//   ....[128]....
        /*08e4*/ 	.word	0x00001bd0
        /*08e8*/ 	.word	0x00000003
        /*08ec*/ 	.word	0x000003f0
        /*08f0*/ 	.short	0x010a
        /*08f2*/ 	.byte	0xff
	.zero		1


	//   ....[129]....
        /*08f4*/ 	.word	0x00001c00
        /*08f8*/ 	.word	0x00000003
        /*08fc*/ 	.word	0x000003e0
        /*0900*/ 	.short	0x0101
        /*0902*/ 	.byte	0xff
	.zero		1


	//   ....[130]....
        /*0904*/ 	.word	0x00001cd0
        /*0908*/ 	.word	0x000000ff
        /*090c*/ 	.word	0x000001b0
        /*0910*/ 	.short	0x010a
        /*0912*/ 	.byte	0x08
	.zero		1


	//   ....[131]....
        /*0914*/ 	.word	0x00001d70
        /*0918*/ 	.word	0x000000ff
        /*091c*/ 	.word	0x000001b0
        /*0920*/ 	.short	0x010a
        /*0922*/ 	.byte	0x21
	.zero		1


	//   ....[132]....
        /*0924*/ 	.word	0x00001ed0
        /*0928*/ 	.word	0x000000ff
        /*092c*/ 	.word	0x000001b0
        /*0930*/ 	.short	0x010a
        /*0932*/ 	.byte	0x08
	.zero		1


	//   ....[133]....
        /*0934*/ 	.word	0x00001fc0
        /*0938*/ 	.word	0x000000ff
        /*093c*/ 	.word	0x00000378
        /*0940*/ 	.short	0x0101
        /*0942*/ 	.byte	0x04
	.zero		1


	//   ....[134]....
        /*0944*/ 	.word	0x00001fe0
        /*0948*/ 	.word	0x000000ff
        /*094c*/ 	.word	0x000001b0
        /*0950*/ 	.short	0x010a
        /*0952*/ 	.byte	0x08
	.zero		1


	//   ....[135]....
        /*0954*/ 	.word	0x00002060
        /*0958*/ 	.word	0x000000ff
        /*095c*/ 	.word	0x000001b0
        /*0960*/ 	.short	0x010a
        /*0962*/ 	.byte	0x11
	.zero		1


	//   ....[136]....
        /*0964*/ 	.word	0x000021c0
        /*0968*/ 	.word	0x000000ff
        /*096c*/ 	.word	0x000001b0
        /*0970*/ 	.short	0x010a
        /*0972*/ 	.byte	0x08
	.zero		1


	//   ....[137]....
        /*0974*/ 	.word	0x000022e0
        /*0978*/ 	.word	0x00000002
        /*097c*/ 	.word	0x00000380
        /*0980*/ 	.short	0x010a
        /*0982*/ 	.byte	0xff
	.zero		1


	//   ....[138]....
        /*0984*/ 	.word	0x000023a0
        /*0988*/ 	.word	0x00000002
        /*098c*/ 	.word	0x00000000
        /*0990*/ 	.short	0x0101
        /*0992*/ 	.byte	0xff
	.zero		1


	//   ....[139]....
        /*0994*/ 	.word	0x00002900
        /*0998*/ 	.word	0x000000ff
        /*099c*/ 	.word	0x00000000
        /*09a0*/ 	.short	0x010a
        /*09a2*/ 	.byte	0x05
	.zero		1


	//   ....[140]....
        /*09a4*/ 	.word	0x00002990
        /*09a8*/ 	.word	0x000000ff
        /*09ac*/ 	.word	0x00000000
        /*09b0*/ 	.short	0x010a
        /*09b2*/ 	.byte	0x05
	.zero		1


	//   ....[141]....
        /*09b4*/ 	.word	0x00002a20
        /*09b8*/ 	.word	0x000000ff
        /*09bc*/ 	.word	0x00000000
        /*09c0*/ 	.short	0x010a
        /*09c2*/ 	.byte	0x05
	.zero		1


	//   ....[142]....
        /*09c4*/ 	.word	0x00002ab0
        /*09c8*/ 	.word	0x000000ff
        /*09cc*/ 	.word	0x00000000
        /*09d0*/ 	.short	0x010a
        /*09d2*/ 	.byte	0x05
	.zero		1


	//   ....[143]....
        /*09d4*/ 	.word	0x00002b40
        /*09d8*/ 	.word	0x000000ff
        /*09dc*/ 	.word	0x00000000
        /*09e0*/ 	.short	0x010a
        /*09e2*/ 	.byte	0x05
	.zero		1


	//   ....[144]....
        /*09e4*/ 	.word	0x00002bd0
        /*09e8*/ 	.word	0x000000ff
        /*09ec*/ 	.word	0x00000000
        /*09f0*/ 	.short	0x010a
        /*09f2*/ 	.byte	0x05
	.zero		1


	//   ....[145]....
        /*09f4*/ 	.word	0x00002c60
        /*09f8*/ 	.word	0x000000ff
        /*09fc*/ 	.word	0x00000000
        /*0a00*/ 	.short	0x010a
        /*0a02*/ 	.byte	0x05
	.zero		1


	//   ....[146]....
        /*0a04*/ 	.word	0x00002cf0
        /*0a08*/ 	.word	0x000000ff
        /*0a0c*/ 	.word	0x00000000
        /*0a10*/ 	.short	0x010a
        /*0a12*/ 	.byte	0x05
	.zero		1


	//   ....[147]....
        /*0a14*/ 	.word	0x00002d80
        /*0a18*/ 	.word	0x000000ff
        /*0a1c*/ 	.word	0x00000000
        /*0a20*/ 	.short	0x010a
        /*0a22*/ 	.byte	0x05
	.zero		1


	//   ....[148]....
        /*0a24*/ 	.word	0x00002e10
        /*0a28*/ 	.word	0x000000ff
        /*0a2c*/ 	.word	0x00000000
        /*0a30*/ 	.short	0x010a
        /*0a32*/ 	.byte	0x05
	.zero		1


	//   ....[149]....
        /*0a34*/ 	.word	0x00002ea0
        /*0a38*/ 	.word	0x000000ff
        /*0a3c*/ 	.word	0x00000000
        /*0a40*/ 	.short	0x010a
        /*0a42*/ 	.byte	0x05
	.zero		1


	//   ....[150]....
        /*0a44*/ 	.word	0x00002f30
        /*0a48*/ 	.word	0x000000ff
        /*0a4c*/ 	.word	0x00000000
        /*0a50*/ 	.short	0x010a
        /*0a52*/ 	.byte	0x05
	.zero		1


	//   ....[151]....
        /*0a54*/ 	.word	0x00002fc0
        /*0a58*/ 	.word	0x000000ff
        /*0a5c*/ 	.word	0x00000000
        /*0a60*/ 	.short	0x010a
        /*0a62*/ 	.byte	0x05
	.zero		1


	//   ....[152]....
        /*0a64*/ 	.word	0x00003050
        /*0a68*/ 	.word	0x000000ff
        /*0a6c*/ 	.word	0x00000000
        /*0a70*/ 	.short	0x010a
        /*0a72*/ 	.byte	0x05
	.zero		1


	//   ....[153]....
        /*0a74*/ 	.word	0x000030e0
        /*0a78*/ 	.word	0x000000ff
        /*0a7c*/ 	.word	0x00000000
        /*0a80*/ 	.short	0x010a
        /*0a82*/ 	.byte	0x05
	.zero		1


	//   ....[154]....
        /*0a84*/ 	.word	0x00003170
        /*0a88*/ 	.word	0x000000ff
        /*0a8c*/ 	.word	0x00000000
        /*0a90*/ 	.short	0x010a
        /*0a92*/ 	.byte	0x05
	.zero		1


	//   ....[155]....
        /*0a94*/ 	.word	0x00003200
        /*0a98*/ 	.word	0x000000ff
        /*0a9c*/ 	.word	0x00000000
        /*0aa0*/ 	.short	0x010a
        /*0aa2*/ 	.byte	0x05
	.zero		1


	//   ....[156]....
        /*0aa4*/ 	.word	0x00003290
        /*0aa8*/ 	.word	0x000000ff
        /*0aac*/ 	.word	0x00000000
        /*0ab0*/ 	.short	0x010a
        /*0ab2*/ 	.byte	0x05
	.zero		1


	//   ....[157]....
        /*0ab4*/ 	.word	0x00003320
        /*0ab8*/ 	.word	0x000000ff
        /*0abc*/ 	.word	0x00000000
        /*0ac0*/ 	.short	0x010a
        /*0ac2*/ 	.byte	0x05
	.zero		1


	//   ....[158]....
        /*0ac4*/ 	.word	0x000033b0
        /*0ac8*/ 	.word	0x000000ff
        /*0acc*/ 	.word	0x00000000
        /*0ad0*/ 	.short	0x010a
        /*0ad2*/ 	.byte	0x05
	.zero		1


	//   ....[159]....
        /*0ad4*/ 	.word	0x00003440
        /*0ad8*/ 	.word	0x000000ff
        /*0adc*/ 	.word	0x00000000
        /*0ae0*/ 	.short	0x010a
        /*0ae2*/ 	.byte	0x05
	.zero		1


	//   ....[160]....
        /*0ae4*/ 	.word	0x000034d0
        /*0ae8*/ 	.word	0x000000ff
        /*0aec*/ 	.word	0x00000000
        /*0af0*/ 	.short	0x010a
        /*0af2*/ 	.byte	0x05
	.zero		1


	//   ....[161]....
        /*0af4*/ 	.word	0x00003560
        /*0af8*/ 	.word	0x000000ff
        /*0afc*/ 	.word	0x00000000
        /*0b00*/ 	.short	0x010a
        /*0b02*/ 	.byte	0x05
	.zero		1


	//   ....[162]....
        /*0b04*/ 	.word	0x000035f0
        /*0b08*/ 	.word	0x000000ff
        /*0b0c*/ 	.word	0x00000000
        /*0b10*/ 	.short	0x010a
        /*0b12*/ 	.byte	0x05
	.zero		1


	//   ....[163]....
        /*0b14*/ 	.word	0x00003680
        /*0b18*/ 	.word	0x000000ff
        /*0b1c*/ 	.word	0x00000000
        /*0b20*/ 	.short	0x010a
        /*0b22*/ 	.byte	0x05
	.zero		1


	//   ....[164]....
        /*0b24*/ 	.word	0x00003710
        /*0b28*/ 	.word	0x000000ff
        /*0b2c*/ 	.word	0x00000000
        /*0b30*/ 	.short	0x010a
        /*0b32*/ 	.byte	0x05
	.zero		1


	//   ....[165]....
        /*0b34*/ 	.word	0x000037a0
        /*0b38*/ 	.word	0x000000ff
        /*0b3c*/ 	.word	0x00000000
        /*0b40*/ 	.short	0x010a
        /*0b42*/ 	.byte	0x05
	.zero		1


	//   ....[166]....
        /*0b44*/ 	.word	0x00003830
        /*0b48*/ 	.word	0x000000ff
        /*0b4c*/ 	.word	0x00000000
        /*0b50*/ 	.short	0x010a
        /*0b52*/ 	.byte	0x05
	.zero		1


	//   ....[167]....
        /*0b54*/ 	.word	0x000038c0
        /*0b58*/ 	.word	0x000000ff
        /*0b5c*/ 	.word	0x00000000
        /*0b60*/ 	.short	0x010a
        /*0b62*/ 	.byte	0x05
	.zero		1


	//   ....[168]....
        /*0b64*/ 	.word	0x00003950
        /*0b68*/ 	.word	0x000000ff
        /*0b6c*/ 	.word	0x00000000
        /*0b70*/ 	.short	0x010a
        /*0b72*/ 	.byte	0x05
	.zero		1


	//   ....[169]....
        /*0b74*/ 	.word	0x000039e0
        /*0b78*/ 	.word	0x000000ff
        /*0b7c*/ 	.word	0x00000000
        /*0b80*/ 	.short	0x010a
        /*0b82*/ 	.byte	0x05
	.zero		1


	//   ....[170]....
        /*0b84*/ 	.word	0x00003a70
        /*0b88*/ 	.word	0x000000ff
        /*0b8c*/ 	.word	0x00000000
        /*0b90*/ 	.short	0x010a
        /*0b92*/ 	.byte	0x05
	.zero		1


	//   ....[171]....
        /*0b94*/ 	.word	0x00003b00
        /*0b98*/ 	.word	0x000000ff
        /*0b9c*/ 	.word	0x00000000
        /*0ba0*/ 	.short	0x010a
        /*0ba2*/ 	.byte	0x05
	.zero		1


	//   ....[172]....
        /*0ba4*/ 	.word	0x00003b90
        /*0ba8*/ 	.word	0x000000ff
        /*0bac*/ 	.word	0x00000000
        /*0bb0*/ 	.short	0x010a
        /*0bb2*/ 	.byte	0x05
	.zero		1


	//   ....[173]....
        /*0bb4*/ 	.word	0x00003c20
        /*0bb8*/ 	.word	0x000000ff
        /*0bbc*/ 	.word	0x00000000
        /*0bc0*/ 	.short	0x010a
        /*0bc2*/ 	.byte	0x05
	.zero		1


	//   ....[174]....
        /*0bc4*/ 	.word	0x00003cb0
        /*0bc8*/ 	.word	0x000000ff
        /*0bcc*/ 	.word	0x00000000
        /*0bd0*/ 	.short	0x010a
        /*0bd2*/ 	.byte	0x05
	.zero		1


	//   ....[175]....
        /*0bd4*/ 	.word	0x00003d40
        /*0bd8*/ 	.word	0x000000ff
        /*0bdc*/ 	.word	0x00000000
        /*0be0*/ 	.short	0x010a
        /*0be2*/ 	.byte	0x05
	.zero		1


	//   ....[176]....
        /*0be4*/ 	.word	0x00003dd0
        /*0be8*/ 	.word	0x000000ff
        /*0bec*/ 	.word	0x00000000
        /*0bf0*/ 	.short	0x010a
        /*0bf2*/ 	.byte	0x05
	.zero		1


	//   ....[177]....
        /*0bf4*/ 	.word	0x00003e60
        /*0bf8*/ 	.word	0x000000ff
        /*0bfc*/ 	.word	0x00000000
        /*0c00*/ 	.short	0x010a
        /*0c02*/ 	.byte	0x05
	.zero		1


	//   ....[178]....
        /*0c04*/ 	.word	0x00003ef0
        /*0c08*/ 	.word	0x000000ff
        /*0c0c*/ 	.word	0x00000000
        /*0c10*/ 	.short	0x010a
        /*0c12*/ 	.byte	0x05
	.zero		1


	//   ....[179]....
        /*0c14*/ 	.word	0x00003f80
        /*0c18*/ 	.word	0x000000ff
        /*0c1c*/ 	.word	0x00000000
        /*0c20*/ 	.short	0x010a
        /*0c22*/ 	.byte	0x05
	.zero		1


	//   ....[180]....
        /*0c24*/ 	.word	0x00004010
        /*0c28*/ 	.word	0x000000ff
        /*0c2c*/ 	.word	0x00000000
        /*0c30*/ 	.short	0x010a
        /*0c32*/ 	.byte	0x05
	.zero		1


	//   ....[181]....
        /*0c34*/ 	.word	0x000040a0
        /*0c38*/ 	.word	0x000000ff
        /*0c3c*/ 	.word	0x00000000
        /*0c40*/ 	.short	0x010a
        /*0c42*/ 	.byte	0x05
	.zero		1


	//   ....[182]....
        /*0c44*/ 	.word	0x00004130
        /*0c48*/ 	.word	0x000000ff
        /*0c4c*/ 	.word	0x00000000
        /*0c50*/ 	.short	0x010a
        /*0c52*/ 	.byte	0x05
	.zero		1


	//   ....[183]....
        /*0c54*/ 	.word	0x000041c0
        /*0c58*/ 	.word	0x000000ff
        /*0c5c*/ 	.word	0x00000000
        /*0c60*/ 	.short	0x010a
        /*0c62*/ 	.byte	0x05
	.zero		1


	//   ....[184]....
        /*0c64*/ 	.word	0x00004250
        /*0c68*/ 	.word	0x000000ff
        /*0c6c*/ 	.word	0x00000000
        /*0c70*/ 	.short	0x010a
        /*0c72*/ 	.byte	0x05
	.zero		1


	//   ....[185]....
        /*0c74*/ 	.word	0x000042e0
        /*0c78*/ 	.word	0x000000ff
        /*0c7c*/ 	.word	0x00000000
        /*0c80*/ 	.short	0x010a
        /*0c82*/ 	.byte	0x05
	.zero		1


	//   ....[186]....
        /*0c84*/ 	.word	0x00004370
        /*0c88*/ 	.word	0x000000ff
        /*0c8c*/ 	.word	0x00000000
        /*0c90*/ 	.short	0x010a
        /*0c92*/ 	.byte	0x05
	.zero		1


	//   ....[187]....
        /*0c94*/ 	.word	0x00004400
        /*0c98*/ 	.word	0x000000ff
        /*0c9c*/ 	.word	0x00000000
        /*0ca0*/ 	.short	0x010a
        /*0ca2*/ 	.byte	0x05
	.zero		1


	//   ....[188]....
        /*0ca4*/ 	.word	0x00004490
        /*0ca8*/ 	.word	0x000000ff
        /*0cac*/ 	.word	0x00000000
        /*0cb0*/ 	.short	0x010a
        /*0cb2*/ 	.byte	0x05
	.zero		1


	//   ....[189]....
        /*0cb4*/ 	.word	0x00004520
        /*0cb8*/ 	.word	0x000000ff
        /*0cbc*/ 	.word	0x00000000
        /*0cc0*/ 	.short	0x010a
        /*0cc2*/ 	.byte	0x05
	.zero		1


	//   ....[190]....
        /*0cc4*/ 	.word	0x000045b0
        /*0cc8*/ 	.word	0x000000ff
        /*0ccc*/ 	.word	0x00000000
        /*0cd0*/ 	.short	0x010a
        /*0cd2*/ 	.byte	0x05
	.zero		1


	//   ....[191]....
        /*0cd4*/ 	.word	0x00004640
        /*0cd8*/ 	.word	0x000000ff
        /*0cdc*/ 	.word	0x00000000
        /*0ce0*/ 	.short	0x010a
        /*0ce2*/ 	.byte	0x05
	.zero		1


	//   ....[192]....
        /*0ce4*/ 	.word	0x000046e0
        /*0ce8*/ 	.word	0x00000000
        /*0cec*/ 	.word	0x00000000
        /*0cf0*/ 	.short	0x010a
        /*0cf2*/ 	.byte	0xff
	.zero		1


	//   ....[193]....
        /*0cf4*/ 	.word	0x00004800
        /*0cf8*/ 	.word	0x00000000
        /*0cfc*/ 	.word	0x000003e0
        /*0d00*/ 	.short	0x010a
        /*0d02*/ 	.byte	0xff
	.zero		1


	//   ....[194]....
        /*0d04*/ 	.word	0x00004860
        /*0d08*/ 	.word	0x00000004
        /*0d0c*/ 	.word	0x00000000
        /*0d10*/ 	.short	0x0101
        /*0d12*/ 	.byte	0xff
	.zero		1


	//   ....[195]....
        /*0d14*/ 	.word	0x00004880
        /*0d18*/ 	.word	0x000000ff
        /*0d1c*/ 	.word	0x00000390
        /*0d20*/ 	.short	0x010a
        /*0d22*/ 	.byte	0x05
	.zero		1


	//   ....[196]....
        /*0d24*/ 	.word	0x000049a0
        /*0d28*/ 	.word	0x00000000
        /*0d2c*/ 	.word	0x00000380
        /*0d30*/ 	.short	0x010a
        /*0d32*/ 	.byte	0xff
	.zero		1


	//   ....[197]....
        /*0d34*/ 	.word	0x00004ab0
        /*0d38*/ 	.word	0x00000000
        /*0d3c*/ 	.word	0x00000000
        /*0d40*/ 	.short	0x0101
        /*0d42*/ 	.byte	0xff
	.zero		1


	//   ....[198]....
        /*0d44*/ 	.word	0x00004b40
        /*0d48*/ 	.word	0x000000ff
        /*0d4c*/ 	.word	0x00000390
        /*0d50*/ 	.short	0x0106
        /*0d52*/ 	.byte	0x05
	.zero		1


	//   ....[199]....
        /*0d54*/ 	.word	0x00004b60
        /*0d58*/ 	.word	0x000000ff
        /*0d5c*/ 	.word	0x00000390
        /*0d60*/ 	.short	0x010a
        /*0d62*/ 	.byte	0x05
	.zero		1


	//   ....[200]....
        /*0d64*/ 	.word	0x00004bf0
        /*0d68*/ 	.word	0x000000ff
        /*0d6c*/ 	.word	0x00000390
        /*0d70*/ 	.short	0x0106
        /*0d72*/ 	.byte	0x04
	.zero		1


	//   ....[201]....
        /*0d74*/ 	.word	0x00004c30
        /*0d78*/ 	.word	0x00000000
        /*0d7c*/ 	.word	0x00000390
        /*0d80*/ 	.short	0x010a
        /*0d82*/ 	.byte	0xff
	.zero		1


	//   ....[202]....
        /*0d84*/ 	.word	0x00005110
        /*0d88*/ 	.word	0x00000000
        /*0d8c*/ 	.word	0x00000380
        /*0d90*/ 	.short	0x010a
        /*0d92*/ 	.byte	0xff
	.zero		1


	//   ....[203]....
        /*0d94*/ 	.word	0x00005210
        /*0d98*/ 	.word	0x00000003
        /*0d9c*/ 	.word	0x00000000
        /*0da0*/ 	.short	0x0101
        /*0da2*/ 	.byte	0xff
	.zero		1


	//   ....[204]....
        /*0da4*/ 	.word	0x00005220
        /*0da8*/ 	.word	0x000000ff
        /*0dac*/ 	.word	0x00000000
        /*0db0*/ 	.short	0x010a
        /*0db2*/ 	.byte	0x04
	.zero		1


	//   ....[205]....
        /*0db4*/ 	.word	0x00005240
        /*0db8*/ 	.word	0x000000ff
        /*0dbc*/ 	.word	0x000003c0
        /*0dc0*/ 	.short	0x010a
        /*0dc2*/ 	.byte	0x09
	.zero		1


	//   ....[206]....
        /*0dc4*/ 	.word	0x00005380
        /*0dc8*/ 	.word	0x000000ff
        /*0dcc*/ 	.word	0x00000000
        /*0dd0*/ 	.short	0x010a
        /*0dd2*/ 	.byte	0x07
	.zero		1


	//   ....[207]....
        /*0dd4*/ 	.word	0x000054b0
        /*0dd8*/ 	.word	0x000000ff
        /*0ddc*/ 	.word	0x00000000
        /*0de0*/ 	.short	0x010a
        /*0de2*/ 	.byte	0x04
	.zero		1


	//   ....[208]....
        /*0de4*/ 	.word	0x00005660
        /*0de8*/ 	.word	0x000000ff
        /*0dec*/ 	.word	0x00000000
        /*0df0*/ 	.short	0x010a
        /*0df2*/ 	.byte	0x05
	.zero		1


	//   ....[209]....
        /*0df4*/ 	.word	0x000056f0
        /*0df8*/ 	.word	0x000000ff
        /*0dfc*/ 	.word	0x00000000
        /*0e00*/ 	.short	0x010a
        /*0e02*/ 	.byte	0x05
	.zero		1


	//   ....[210]....
        /*0e04*/ 	.word	0x00005780
        /*0e08*/ 	.word	0x000000ff
        /*0e0c*/ 	.word	0x00000000
        /*0e10*/ 	.short	0x010a
        /*0e12*/ 	.byte	0x05
	.zero		1


	//   ....[211]....
        /*0e14*/ 	.word	0x00005810
        /*0e18*/ 	.word	0x000000ff
        /*0e1c*/ 	.word	0x00000000
        /*0e20*/ 	.short	0x010a
        /*0e22*/ 	.byte	0x07
	.zero		1


	//   ....[212]....
        /*0e24*/ 	.word	0x00005c50
        /*0e28*/ 	.word	0x00000000
        /*0e2c*/ 	.word	0x00000380
        /*0e30*/ 	.short	0x010a
        /*0e32*/ 	.byte	0xff
	.zero		1


	//   ....[213]....
        /*0e34*/ 	.word	0x00005d40
        /*0e38*/ 	.word	0x00000000
        /*0e3c*/ 	.word	0x00000000
        /*0e40*/ 	.short	0x0101
        /*0e42*/ 	.byte	0xff
	.zero		1


	//   ....[214]....
        /*0e44*/ 	.word	0x00006060
        /*0e48*/ 	.word	0x000000ff
        /*0e4c*/ 	.word	0x00000378
        /*0e50*/ 	.short	0x010a
        /*0e52*/ 	.byte	0x06
	.zero		1


	//   ....[215]....
        /*0e54*/ 	.word	0x000061e0
        /*0e58*/ 	.word	0x000000ff
        /*0e5c*/ 	.word	0x00000368
        /*0e60*/ 	.short	0x010a
        /*0e62*/ 	.byte	0x06
	.zero		1


	//   ....[216]....
        /*0e64*/ 	.word	0x00006510
        /*0e68*/ 	.word	0x000000ff
        /*0e6c*/ 	.word	0x00000360
        /*0e70*/ 	.short	0x010b
        /*0e72*/ 	.byte	0x06
	.zero		1


	//   ....[217]....
        /*0e74*/ 	.word	0x00006530
        /*0e78*/ 	.word	0x000000ff
        /*0e7c*/ 	.word	0x00000000
        /*0e80*/ 	.short	0x0101
        /*0e82*/ 	.byte	0x25
	.zero		1


	//   ....[218]....
        /*0e84*/ 	.word	0x00006570
        /*0e88*/ 	.word	0x00000000
        /*0e8c*/ 	.word	0x00000368
        /*0e90*/ 	.short	0x010a
        /*0e92*/ 	.byte	0xff
	.zero		1


	//   ....[219]....
        /*0e94*/ 	.word	0x000068d0
        /*0e98*/ 	.word	0x00000000
        /*0e9c*/ 	.word	0x00000380
        /*0ea0*/ 	.short	0x010a
        /*0ea2*/ 	.byte	0xff
	.zero		1


	//   ....[220]....
        /*0ea4*/ 	.word	0x000069e0
        /*0ea8*/ 	.word	0x00000000
        /*0eac*/ 	.word	0x00000000
        /*0eb0*/ 	.short	0x0101
        /*0eb2*/ 	.byte	0xff
	.zero		1


	//   ....[221]....
        /*0eb4*/ 	.word	0x00007390
        /*0eb8*/ 	.word	0x000000ff
        /*0ebc*/ 	.word	0x00000360
        /*0ec0*/ 	.short	0x010a
        /*0ec2*/ 	.byte	0x2b
	.zero		1


	//   ....[222]....
        /*0ec4*/ 	.word	0x000073b0
        /*0ec8*/ 	.word	0x0000005c
        /*0ecc*/ 	.word	0x000003a0
        /*0ed0*/ 	.short	0x010a
        /*0ed2*/ 	.byte	0xff
	.zero		1


	//   ....[223]....
        /*0ed4*/ 	.word	0x00007500
        /*0ed8*/ 	.word	0x000000ff
        /*0edc*/ 	.word	0x00000360
        /*0ee0*/ 	.short	0x010a
        /*0ee2*/ 	.byte	0x2b
	.zero		1


	//   ....[224]....
        /*0ee4*/ 	.word	0x000075e0
        /*0ee8*/ 	.word	0x000000ff
        /*0eec*/ 	.word	0x00000000
        /*0ef0*/ 	.short	0x0101
        /*0ef2*/ 	.byte	0x04
	.zero		1


	//   ....[225]....
        /*0ef4*/ 	.word	0x00007640
        /*0ef8*/ 	.word	0x0000005c
        /*0efc*/ 	.word	0x000003a0
        /*0f00*/ 	.short	0x010a
        /*0f02*/ 	.byte	0xff
	.zero		1


	//   ....[226]....
        /*0f04*/ 	.word	0x00007a10
        /*0f08*/ 	.word	0x000000ff
        /*0f0c*/ 	.word	0x00000000
        /*0f10*/ 	.short	0x0101
        /*0f12*/ 	.byte	0x05
	.zero		1


	//   ....[227]....
        /*0f14*/ 	.word	0x000082a0
        /*0f18*/ 	.word	0x00000003
        /*0f1c*/ 	.word	0x000003f0
        /*0f20*/ 	.short	0x010a
        /*0f22*/ 	.byte	0xff
	.zero		1


	//   ....[228]....
        /*0f24*/ 	.word	0x00008300
        /*0f28*/ 	.word	0x00000002
        /*0f2c*/ 	.word	0x000001b0
        /*0f30*/ 	.short	0x010a
        /*0f32*/ 	.byte	0xff
	.zero		1


	//   ....[229]....
        /*0f34*/ 	.word	0x00008360
        /*0f38*/ 	.word	0x00000002
        /*0f3c*/ 	.word	0x000001b0
        /*0f40*/ 	.short	0x010a
        /*0f42*/ 	.byte	0xff
	.zero		1


	//   ....[230]....
        /*0f44*/ 	.word	0x000083b0
        /*0f48*/ 	.word	0x00000002
        /*0f4c*/ 	.word	0x00000380
        /*0f50*/ 	.short	0x010a
        /*0f52*/ 	.byte	0xff
	.zero		1


	//   ....[231]....
        /*0f54*/ 	.word	0x00008410
        /*0f58*/ 	.word	0x00000000
        /*0f5c*/ 	.word	0x00000000
        /*0f60*/ 	.short	0x010a
        /*0f62*/ 	.byte	0xff
	.zero		1


	//   ....[232]....
        /*0f64*/ 	.word	0x00008470
        /*0f68*/ 	.word	0x00000000
        /*0f6c*/ 	.word	0x00000000
        /*0f70*/ 	.short	0x010a
        /*0f72*/ 	.byte	0xff
	.zero		1


	//   ....[233]....
        /*0f74*/ 	.word	0x000084d0
        /*0f78*/ 	.word	0x00000000
        /*0f7c*/ 	.word	0x00000000
        /*0f80*/ 	.short	0x010a
        /*0f82*/ 	.byte	0xff
	.zero		1


	//   ....[234]....
        /*0f84*/ 	.word	0x00008530
        /*0f88*/ 	.word	0x00000000
        /*0f8c*/ 	.word	0x00000000
        /*0f90*/ 	.short	0x010a
        /*0f92*/ 	.byte	0xff
	.zero		1


	//   ....[235]....
        /*0f94*/ 	.word	0x00008590
        /*0f98*/ 	.word	0x00000000
        /*0f9c*/ 	.word	0x00000000
        /*0fa0*/ 	.short	0x010a
        /*0fa2*/ 	.byte	0xff
	.zero		1


	//   ....[236]....
        /*0fa4*/ 	.word	0x000085f0
        /*0fa8*/ 	.word	0x00000000
        /*0fac*/ 	.word	0x00000000
        /*0fb0*/ 	.short	0x010a
        /*0fb2*/ 	.byte	0xff
	.zero		1


	//   ....[237]....
        /*0fb4*/ 	.word	0x00008650
        /*0fb8*/ 	.word	0x00000000
        /*0fbc*/ 	.word	0x00000000
        /*0fc0*/ 	.short	0x010a
        /*0fc2*/ 	.byte	0xff
	.zero		1


	//   ....[238]....
        /*0fc4*/ 	.word	0x000086b0
        /*0fc8*/ 	.word	0x00000000
        /*0fcc*/ 	.word	0x00000000
        /*0fd0*/ 	.short	0x010a
        /*0fd2*/ 	.byte	0xff
	.zero		1


	//   ....[239]....
        /*0fd4*/ 	.word	0x00008710
        /*0fd8*/ 	.word	0x00000000
        /*0fdc*/ 	.word	0x00000000
        /*0fe0*/ 	.short	0x010a
        /*0fe2*/ 	.byte	0xff
	.zero		1


	//   ....[240]....
        /*0fe4*/ 	.word	0x00008770
        /*0fe8*/ 	.word	0x00000000
        /*0fec*/ 	.word	0x00000000
        /*0ff0*/ 	.short	0x010a
        /*0ff2*/ 	.byte	0xff
	.zero		1


	//   ....[241]....
        /*0ff4*/ 	.word	0x000087d0
        /*0ff8*/ 	.word	0x00000000
        /*0ffc*/ 	.word	0x00000000
        /*1000*/ 	.short	0x010a
        /*1002*/ 	.byte	0xff
	.zero		1


	//   ....[242]....
        /*1004*/ 	.word	0x00008830
        /*1008*/ 	.word	0x00000000
        /*100c*/ 	.word	0x00000000
        /*1010*/ 	.short	0x010a
        /*1012*/ 	.byte	0xff
	.zero		1


	//   ....[243]....
        /*1014*/ 	.word	0x00008890
        /*1018*/ 	.word	0x00000000
        /*101c*/ 	.word	0x00000000
        /*1020*/ 	.short	0x010a
        /*1022*/ 	.byte	0xff
	.zero		1


	//   ....[244]....
        /*1024*/ 	.word	0x000088f0
        /*1028*/ 	.word	0x00000000
        /*102c*/ 	.word	0x00000000
        /*1030*/ 	.short	0x010a
        /*1032*/ 	.byte	0xff
	.zero		1


	//   ....[245]....
        /*1034*/ 	.word	0x00008950
        /*1038*/ 	.word	0x00000000
        /*103c*/ 	.word	0x00000000
        /*1040*/ 	.short	0x010a
        /*1042*/ 	.byte	0xff
	.zero		1


	//   ....[246]....
        /*1044*/ 	.word	0x000089b0
        /*1048*/ 	.word	0x00000000
        /*104c*/ 	.word	0x00000000
        /*1050*/ 	.short	0x010a
        /*1052*/ 	.byte	0xff
	.zero		1


	//   ....[247]....
        /*1054*/ 	.word	0x00008a10
        /*1058*/ 	.word	0x00000000
        /*105c*/ 	.word	0x00000000
        /*1060*/ 	.short	0x010a
        /*1062*/ 	.byte	0xff
	.zero		1


	//   ....[248]....
        /*1064*/ 	.word	0x00008a70
        /*1068*/ 	.word	0x00000000
        /*106c*/ 	.word	0x00000000
        /*1070*/ 	.short	0x010a
        /*1072*/ 	.byte	0xff
	.zero		1


	//   ....[249]....
        /*1074*/ 	.word	0x00008ad0
        /*1078*/ 	.word	0x00000000
        /*107c*/ 	.word	0x00000000
        /*1080*/ 	.short	0x010a
        /*1082*/ 	.byte	0xff
	.zero		1


	//   ....[250]....
        /*1084*/ 	.word	0x00008b30
        /*1088*/ 	.word	0x00000000
        /*108c*/ 	.word	0x00000000
        /*1090*/ 	.short	0x010a
        /*1092*/ 	.byte	0xff
	.zero		1


	//   ....[251]....
        /*1094*/ 	.word	0x00008b90
        /*1098*/ 	.word	0x00000000
        /*109c*/ 	.word	0x00000000
        /*10a0*/ 	.short	0x010a
        /*10a2*/ 	.byte	0xff
	.zero		1


	//   ....[252]....
        /*10a4*/ 	.word	0x00008bf0
        /*10a8*/ 	.word	0x00000000
        /*10ac*/ 	.word	0x00000000
        /*10b0*/ 	.short	0x010a
        /*10b2*/ 	.byte	0xff
	.zero		1


	//   ....[253]....
        /*10b4*/ 	.word	0x00008c50
        /*10b8*/ 	.word	0x00000000
        /*10bc*/ 	.word	0x00000000
        /*10c0*/ 	.short	0x010a
        /*10c2*/ 	.byte	0xff
	.zero		1


	//   ....[254]....
        /*10c4*/ 	.word	0x00008cb0
        /*10c8*/ 	.word	0x00000000
        /*10cc*/ 	.word	0x00000000
        /*10d0*/ 	.short	0x010a
        /*10d2*/ 	.byte	0xff
	.zero		1


	//   ....[255]....
        /*10d4*/ 	.word	0x00008d10
        /*10d8*/ 	.word	0x00000000
        /*10dc*/ 	.word	0x00000000
        /*10e0*/ 	.short	0x010a
        /*10e2*/ 	.byte	0xff
	.zero		1


	//   ....[0]....
        /*10e4*/ 	.word	0x00008d70
        /*10e8*/ 	.word	0x00000000
        /*10ec*/ 	.word	0x00000000
        /*10f0*/ 	.short	0x010a
        /*10f2*/ 	.byte	0xff
	.zero		1


	//   ....[1]....
        /*10f4*/ 	.word	0x00008dd0
        /*10f8*/ 	.word	0x00000000
        /*10fc*/ 	.word	0x00000000
        /*1100*/ 	.short	0x010a
        /*1102*/ 	.byte	0xff
	.zero		1


	//   ....[2]....
        /*1104*/ 	.word	0x00008e30
        /*1108*/ 	.word	0x00000000
        /*110c*/ 	.word	0x00000000
        /*1110*/ 	.short	0x010a
        /*1112*/ 	.byte	0xff
	.zero		1


	//   ....[3]....
        /*1114*/ 	.word	0x00008e90
        /*1118*/ 	.word	0x00000000
        /*111c*/ 	.word	0x00000000
        /*1120*/ 	.short	0x010a
        /*1122*/ 	.byte	0xff
	.zero		1


	//   ....[4]....
        /*1124*/ 	.word	0x00008ef0
        /*1128*/ 	.word	0x00000000
        /*112c*/ 	.word	0x00000000
        /*1130*/ 	.short	0x010a
        /*1132*/ 	.byte	0xff
	.zero		1


	//   ....[5]....
        /*1134*/ 	.word	0x00008f50
        /*1138*/ 	.word	0x00000000
        /*113c*/ 	.word	0x00000000
        /*1140*/ 	.short	0x010a
        /*1142*/ 	.byte	0xff
	.zero		1


	//   ....[6]....
        /*1144*/ 	.word	0x00008fb0
        /*1148*/ 	.word	0x00000000
        /*114c*/ 	.word	0x00000000
        /*1150*/ 	.short	0x010a
        /*1152*/ 	.byte	0xff
	.zero		1


	//   ....[7]....
        /*1154*/ 	.word	0x00009010
        /*1158*/ 	.word	0x00000000
        /*115c*/ 	.word	0x00000000
        /*1160*/ 	.short	0x010a
        /*1162*/ 	.byte	0xff
	.zero		1


	//   ....[8]....
        /*1164*/ 	.word	0x00009070
        /*1168*/ 	.word	0x00000000
        /*116c*/ 	.word	0x00000000
        /*1170*/ 	.short	0x010a
        /*1172*/ 	.byte	0xff
	.zero		1


	//   ....[9]....
        /*1174*/ 	.word	0x000090d0
        /*1178*/ 	.word	0x00000000
        /*117c*/ 	.word	0x00000000
        /*1180*/ 	.short	0x010a
        /*1182*/ 	.byte	0xff
	.zero		1


	//   ....[10]....
        /*1184*/ 	.word	0x00009130
        /*1188*/ 	.word	0x00000000
        /*118c*/ 	.word	0x00000000
        /*1190*/ 	.short	0x010a
        /*1192*/ 	.byte	0xff
	.zero		1


	//   ....[11]....
        /*1194*/ 	.word	0x00009190
        /*1198*/ 	.word	0x00000000
        /*119c*/ 	.word	0x00000000
        /*11a0*/ 	.short	0x010a
        /*11a2*/ 	.byte	0xff
	.zero		1


	//   ....[12]....
        /*11a4*/ 	.word	0x000091f0
        /*11a8*/ 	.word	0x00000000
        /*11ac*/ 	.word	0x00000000
        /*11b0*/ 	.short	0x010a
        /*11b2*/ 	.byte	0xff
	.zero		1


	//   ....[13]....
        /*11b4*/ 	.word	0x00009250
        /*11b8*/ 	.word	0x00000000
        /*11bc*/ 	.word	0x00000000
        /*11c0*/ 	.short	0x010a
        /*11c2*/ 	.byte	0xff
	.zero		1


	//   ....[14]....
        /*11c4*/ 	.word	0x000092b0
        /*11c8*/ 	.word	0x00000000
        /*11cc*/ 	.word	0x00000000
        /*11d0*/ 	.short	0x010a
        /*11d2*/ 	.byte	0xff
	.zero		1


	//   ....[15]....
        /*11d4*/ 	.word	0x00009310
        /*11d8*/ 	.word	0x00000000
        /*11dc*/ 	.word	0x00000000
        /*11e0*/ 	.short	0x010a
        /*11e2*/ 	.byte	0xff
	.zero		1


	//   ....[16]....
        /*11e4*/ 	.word	0x00009370
        /*11e8*/ 	.word	0x00000000
        /*11ec*/ 	.word	0x00000000
        /*11f0*/ 	.short	0x010a
        /*11f2*/ 	.byte	0xff
	.zero		1


	//   ....[17]....
        /*11f4*/ 	.word	0x000093d0
        /*11f8*/ 	.word	0x00000000
        /*11fc*/ 	.word	0x00000000
        /*1200*/ 	.short	0x010a
        /*1202*/ 	.byte	0xff
	.zero		1


	//   ....[18]....
        /*1204*/ 	.word	0x00009430
        /*1208*/ 	.word	0x00000000
        /*120c*/ 	.word	0x00000000
        /*1210*/ 	.short	0x010a
        /*1212*/ 	.byte	0xff
	.zero		1


	//   ....[19]....
        /*1214*/ 	.word	0x00009490
        /*1218*/ 	.word	0x00000000
        /*121c*/ 	.word	0x00000000
        /*1220*/ 	.short	0x010a
        /*1222*/ 	.byte	0xff
	.zero		1


	//   ....[20]....
        /*1224*/ 	.word	0x000094f0
        /*1228*/ 	.word	0x00000000
        /*122c*/ 	.word	0x00000000
        /*1230*/ 	.short	0x010a
        /*1232*/ 	.byte	0xff
	.zero		1


	//   ....[21]....
        /*1234*/ 	.word	0x00009550
        /*1238*/ 	.word	0x00000000
        /*123c*/ 	.word	0x00000000
        /*1240*/ 	.short	0x010a
        /*1242*/ 	.byte	0xff
	.zero		1


	//   ....[22]....
        /*1244*/ 	.word	0x000095b0
        /*1248*/ 	.word	0x00000000
        /*124c*/ 	.word	0x00000000
        /*1250*/ 	.short	0x010a
        /*1252*/ 	.byte	0xff
	.zero		1


	//   ....[23]....
        /*1254*/ 	.word	0x00009610
        /*1258*/ 	.word	0x00000000
        /*125c*/ 	.word	0x00000000
        /*1260*/ 	.short	0x010a
        /*1262*/ 	.byte	0xff
	.zero		1


	//   ....[24]....
        /*1264*/ 	.word	0x00009670
        /*1268*/ 	.word	0x00000000
        /*126c*/ 	.word	0x00000000
        /*1270*/ 	.short	0x010a
        /*1272*/ 	.byte	0xff
	.zero		1


	//   ....[25]....
        /*1274*/ 	.word	0x000096d0
        /*1278*/ 	.word	0x00000000
        /*127c*/ 	.word	0x00000000
        /*1280*/ 	.short	0x010a
        /*1282*/ 	.byte	0xff
	.zero		1


	//   ....[26]....
        /*1284*/ 	.word	0x00009730
        /*1288*/ 	.word	0x00000000
        /*128c*/ 	.word	0x00000000
        /*1290*/ 	.short	0x010a
        /*1292*/ 	.byte	0xff
	.zero		1


	//   ....[27]....
        /*1294*/ 	.word	0x00009790
        /*1298*/ 	.word	0x00000000
        /*129c*/ 	.word	0x00000000
        /*12a0*/ 	.short	0x010a
        /*12a2*/ 	.byte	0xff
	.zero		1


	//   ....[28]....
        /*12a4*/ 	.word	0x000097e0
        /*12a8*/ 	.word	0x00000000
        /*12ac*/ 	.word	0x000003e0
        /*12b0*/ 	.short	0x010a
        /*12b2*/ 	.byte	0xff
	.zero		1


	//   ....[29]....
        /*12b4*/ 	.word	0x00009840
        /*12b8*/ 	.word	0x00000000
        /*12bc*/ 	.word	0x00000390
        /*12c0*/ 	.short	0x010a
        /*12c2*/ 	.byte	0xff
	.zero		1


	//   ....[30]....
        /*12c4*/ 	.word	0x00009890
        /*12c8*/ 	.word	0x00000000
        /*12cc*/ 	.word	0x00000380
        /*12d0*/ 	.short	0x010a
        /*12d2*/ 	.byte	0xff
	.zero		1


	//   ....[31]....
        /*12d4*/ 	.word	0x000098f0
        /*12d8*/ 	.word	0x00000000
        /*12dc*/ 	.word	0x00000390
        /*12e0*/ 	.short	0x010a
        /*12e2*/ 	.byte	0xff
	.zero		1


	//   ....[32]....
        /*12e4*/ 	.word	0x00009940
        /*12e8*/ 	.word	0x00000000
        /*12ec*/ 	.word	0x00000380
        /*12f0*/ 	.short	0x010a
        /*12f2*/ 	.byte	0xff
	.zero		1


	//   ....[33]....
        /*12f4*/ 	.word	0x000099a0
        /*12f8*/ 	.word	0x00000003
        /*12fc*/ 	.word	0x000003c0
        /*1300*/ 	.short	0x010a
        /*1302*/ 	.byte	0xff
	.zero		1


	//   ....[34]....
        /*1304*/ 	.word	0x00009a00
        /*1308*/ 	.word	0x00000000
        /*130c*/ 	.word	0x00000000
        /*1310*/ 	.short	0x010a
        /*1312*/ 	.byte	0xff
	.zero		1


	//   ....[35]....
        /*1314*/ 	.word	0x00009a60
        /*1318*/ 	.word	0x00000000
        /*131c*/ 	.word	0x00000000
        /*1320*/ 	.short	0x010a
        /*1322*/ 	.byte	0xff
	.zero		1


	//   ....[36]....
        /*1324*/ 	.word	0x00009ac0
        /*1328*/ 	.word	0x00000000
        /*132c*/ 	.word	0x00000000
        /*1330*/ 	.short	0x010a
        /*1332*/ 	.byte	0xff
	.zero		1


	//   ....[37]....
        /*1334*/ 	.word	0x00009b20
        /*1338*/ 	.word	0x00000000
        /*133c*/ 	.word	0x00000000
        /*1340*/ 	.short	0x010a
        /*1342*/ 	.byte	0xff
	.zero		1


	//   ....[38]....
        /*1344*/ 	.word	0x00009b80
        /*1348*/ 	.word	0x00000000
        /*134c*/ 	.word	0x00000000
        /*1350*/ 	.short	0x010a
        /*1352*/ 	.byte	0xff
	.zero		1


	//   ....[39]....
        /*1354*/ 	.word	0x00009bd0
        /*1358*/ 	.word	0x00000000
        /*135c*/ 	.word	0x00000380
        /*1360*/ 	.short	0x010a
        /*1362*/ 	.byte	0xff
	.zero		1


	//   ....[40]....
        /*1364*/ 	.word	0x00009c30
        /*1368*/ 	.word	0x00000000
        /*136c*/ 	.word	0x00000378
        /*1370*/ 	.short	0x010a
        /*1372*/ 	.byte	0xff
	.zero		1


	//   ....[41]....
        /*1374*/ 	.word	0x00009c90
        /*1378*/ 	.word	0x00000003
        /*137c*/ 	.word	0x00000368
        /*1380*/ 	.short	0x010a
        /*1382*/ 	.byte	0xff
	.zero		1


	//   ....[42]....
        /*1384*/ 	.word	0x00009ce0
        /*1388*/ 	.word	0x00000000
        /*138c*/ 	.word	0x00000380
        /*1390*/ 	.short	0x010a
        /*1392*/ 	.byte	0xff
	.zero		1


	//   ....[43]....
        /*1394*/ 	.word	0x00009d40
        /*1398*/ 	.word	0x00000000
        /*139c*/ 	.word	0x00000360
        /*13a0*/ 	.short	0x010a
        /*13a2*/ 	.byte	0xff
	.zero		1


	//   ....[44]....
        /*13a4*/ 	.word	0x00009d90
        /*13a8*/ 	.word	0x0000005c
        /*13ac*/ 	.word	0x000003a0
        /*13b0*/ 	.short	0x010a
        /*13b2*/ 	.byte	0xff
	.zero		1


	//----- nvinfo : EIATTR_NUM_MBARRIERS
	.align		4
.L_47:
        /*13b4*/ 	.byte	0x03, 0x38
        /*13b6*/ 	.short	0x0080


	//----- nvinfo : EIATTR_EXIT_INSTR_OFFSETS
	.align		4
        /*13b8*/ 	.byte	0x04, 0x1c
        /*13ba*/ 	.short	(.L_49 - .L_48)


	//   ....[0]....
.L_48:
        /*13bc*/ 	.word	0x00004710


	//   ....[1]....
        /*13c0*/ 	.word	0x00004c00


	//   ....[2]....
        /*13c4*/ 	.word	0x00004c60


	//   ....[3]....
        /*13c8*/ 	.word	0x00005a70


	//   ....[4]....
        /*13cc*/ 	.word	0x000065a0


	//   ....[5]....
        /*13d0*/ 	.word	0x000065e0


	//   ....[6]....
        /*13d4*/ 	.word	0x00008290


	//----- nvinfo : EIATTR_MAX_THREADS
	.align		4
.L_49:
        /*13d8*/ 	.byte	0x04, 0x05
        /*13da*/ 	.short	(.L_51 - .L_50)
.L_50:
        /*13dc*/ 	.word	0x00000100
        /*13e0*/ 	.word	0x00000001
        /*13e4*/ 	.word	0x00000001


	//----- nvinfo : EIATTR_CRS_STACK_SIZE
	.align		4
.L_51:
        /*13e8*/ 	.byte	0x04, 0x1e
        /*13ea*/ 	.short	(.L_53 - .L_52)
.L_52:
        /*13ec*/ 	.word	0x00000000


	//----- nvinfo : EIATTR_CBANK_PARAM_SIZE
	.align		4
.L_53:
        /*13f0*/ 	.byte	0x03, 0x19
        /*13f2*/ 	.short	0x0800


	//----- nvinfo : EIATTR_PARAM_CBANK
	.align		4
        /*13f4*/ 	.byte	0x04, 0x0a
        /*13f6*/ 	.short	(.L_55 - .L_54)
	.align		4
.L_54:
        /*13f8*/ 	.word	index@(.nv.constant0._ZN7cutlass13device_kernelINS_4gemm6kernel13GemmUniversalIN4cute5tupleIJiiiiEEENS1_10collective13CollectiveMmaINS1_35MainloopSm100TmaUmmaWarpSpecializedILi54ELi2ELi4ENS5_IJNS4_1CILi1EEESB_SB_EEEEENS5_IJNSA_ILi64EEESE_NSA_ILi32EEEEEENS_12float_e4m3_tENS5_IJlSB_lEEESH_SI_NS4_8TiledMMAINS4_8MMA_AtomIJNS4_10MMA_TraitsINS4_19SM100_MMA_F8F6F4_SSEJSH_SH_fSE_SE_NS4_17integral_constantINS4_4UMMA5MajorELSP_0EEESQ_NSN_INSO_7ScaleInELSR_0EEESS_EEEEEENS4_6LayoutISC_NS5_IJNSA_ILi0EEESW_SW_EEEEENS5_IJNS4_10UnderscoreESZ_SZ_EEEEENS4_13SM90_TMA_LOADENS4_14ComposedLayoutINS4_7SwizzleILi1ELi4ELi3EEENS4_18smem_ptr_flag_bitsILi8EEENSV_INS5_IJNSA_ILi8EEESF_EEENS5_IJSF_SB_EEEEEEEvNS4_8identityES12_S1C_vS1D_EENS_8epilogue10collective18CollectiveEpilogueINS1F_23Sm100TmaWarpSpecializedILi1ELi1ELi32ELb0ELb0EEEJSG_NS5_IJNSV_ISE_SB_EES1K_EEESH_SI_SH_SI_NS1F_6fusion15FusionCallbacksIS1J_NS1M_17LinearCombinationISH_fSH_fLNS_15FloatRoundStyleE2EEESG_S1L_JEEENS4_5SM1004TMEM4LOAD26SM100_TMEM_LOAD_16dp32b32xES12_NS13_INS14_ILi2ELi4ELi3EEES17_NSV_INS5_IJS18_SE_EEENS5_IJSE_SB_EEEEEEENS4_39AutoVectorizingCopyWithAssumedAlignmentILi128EEENS4_14SM90_TMA_STOREES20_S22_S22_EEEvvEEEEvNT_6ParamsE)
        /*13fc*/ 	.short	0x0380
        /*13fe*/ 	.short	0x0800


	//----- nvinfo : EIATTR_SW_WAR
	.align		4
.L_55:
        /*1400*/ 	.byte	0x04, 0x36
        /*1402*/ 	.short	(.L_57 - .L_56)
.L_56:
        /*1404*/ 	.word	0x00000008
.L_57:


//--------------------- .nv.callgraph             --------------------------
	.section	.nv.callgraph,"",@"SHT_CUDA_CALLGRAPH"
	.align	4
	.sectionentsize	8
	.align		4
        /*0000*/ 	.word	0x00000000
	.align		4
        /*0004*/ 	.word	0xffffffff
	.align		4
        /*0008*/ 	.word	index@(_ZN7cutlass13device_kernelINS_4gemm6kernel13GemmUniversalIN4cute5tupleIJiiiiEEENS1_10collective13CollectiveMmaINS1_35MainloopSm100TmaUmmaWarpSpecializedILi54ELi2ELi4ENS5_IJNS4_1CILi1EEESB_SB_EEEEENS5_IJNSA_ILi64EEESE_NSA_ILi32EEEEEENS_12float_e4m3_tENS5_IJlSB_lEEESH_SI_NS4_8TiledMMAINS4_8MMA_AtomIJNS4_10MMA_TraitsINS4_19SM100_MMA_F8F6F4_SSEJSH_SH_fSE_SE_NS4_17integral_constantINS4_4UMMA5MajorELSP_0EEESQ_NSN_INSO_7ScaleInELSR_0EEESS_EEEEEENS4_6LayoutISC_NS5_IJNSA_ILi0EEESW_SW_EEEEENS5_IJNS4_10UnderscoreESZ_SZ_EEEEENS4_13SM90_TMA_LOADENS4_14ComposedLayoutINS4_7SwizzleILi1ELi4ELi3EEENS4_18smem_ptr_flag_bitsILi8EEENSV_INS5_IJNSA_ILi8EEESF_EEENS5_IJSF_SB_EEEEEEEvNS4_8identityES12_S1C_vS1D_EENS_8epilogue10collective18CollectiveEpilogueINS1F_23Sm100TmaWarpSpecializedILi1ELi1ELi32ELb0ELb0EEEJSG_NS5_IJNSV_ISE_SB_EES1K_EEESH_SI_SH_SI_NS1F_6fusion15FusionCallbacksIS1J_NS1M_17LinearCombinationISH_fSH_fLNS_15FloatRoundStyleE2EEESG_S1L_JEEENS4_5SM1004TMEM4LOAD26SM100_TMEM_LOAD_16dp32b32xES12_NS13_INS14_ILi2ELi4ELi3EEES17_NSV_INS5_IJS18_SE_EEENS5_IJSE_SB_EEEEEEENS4_39AutoVectorizingCopyWithAssumedAlignmentILi128EEENS4_14SM90_TMA_STOREES20_S22_S22_EEEvvEEEEvNT_6ParamsE)
	.align		4
        /*000c*/ 	.word	index@(__assertfail)
	.align		4
        /*0010*/ 	.word	0x00000000
	.align		4
        /*0014*/ 	.word	0xfffffffe
	.align		4
        /*0018*/ 	.word	0x00000000
	.align		4
        /*001c*/ 	.word	0xfffffffd
	.align		4
        /*0020*/ 	.word	0x00000000
	.align		4
        /*0024*/ 	.word	0xfffffffc


//--------------------- .nv.constant4             --------------------------
	.section	.nv.constant4,"a",@progbits
	.align	8
	.align		8
.nv.constant4:
        /*0000*/ 	.dword	__assertfail
	.align		8
        /*0008*/ 	.dword	__unnamed_1
	.align		8
        /*0010*/ 	.dword	__unnamed_2
	.align		8
        /*0018*/ 	.dword	_ZN40_INTERNAL_8f1282ab_4_k_cu_4fc4cab8_264734cuda3std3__45__cpo5beginE
	.align		8
        /*0020*/ 	.dword	_ZN40_INTERNAL_8f1282ab_4_k_cu_4fc4cab8_264734cuda3std3__45__cpo3endE
	.align		8
        /*0028*/ 	.dword	_ZN40_INTERNAL_8f1282ab_4_k_cu_4fc4cab8_264734cuda3std3__45__cpo6cbeginE
	.align		8
        /*0030*/ 	.dword	_ZN40_INTERNAL_8f1282ab_4_k_cu_4fc4cab8_264734cuda3std3__45__cpo4cendE
	.align		8
        /*0038*/ 	.dword	_ZN40_INTERNAL_8f1282ab_4_k_cu_4fc4cab8_264734cuda3std3__442_GLOBAL__N__8f1282ab_4_k_cu_4fc4cab8_264736ignoreE
	.align		8
        /*0040*/ 	.dword	_ZN40_INTERNAL_8f1282ab_4_k_cu_4fc4cab8_264734cuda3std3__419piecewise_constructE
	.align		8
        /*0048*/ 	.dword	_ZN40_INTERNAL_8f1282ab_4_k_cu_4fc4cab8_264734cuda3std3__48in_placeE
	.align		8
        /*0050*/ 	.dword	_ZN40_INTERNAL_8f1282ab_4_k_cu_4fc4cab8_264734cuda3std6ranges3__45__cpo4swapE
	.align		8
        /*0058*/ 	.dword	_ZN40_INTERNAL_8f1282ab_4_k_cu_4fc4cab8_264734cuda3std6ranges3__45__cpo9iter_moveE
	.align		8
        /*0060*/ 	.dword	_ZN40_INTERNAL_8f1282ab_4_k_cu_4fc4cab8_264734cute7productE
	.align		8
        /*0068*/ 	.dword	_ZN40_INTERNAL_8f1282ab_4_k_cu_4fc4cab8_264734cute1_E
	.align		8
        /*0070*/ 	.dword	$str$25
	.align		8
        /*0078*/ 	.dword	$str$26
	.align		8
        /*0080*/ 	.dword	$str$27
	.align		8
        /*0088*/ 	.dword	$str$28


//--------------------- .text._ZN7cutlass13device_kernelINS_4gemm6kernel13GemmUniversalIN4cute5tupleIJiiiiEEENS1_10collective13CollectiveMmaINS1_35MainloopSm100TmaUmmaWarpSpecializedILi54ELi2ELi4ENS5_IJNS4_1CILi1EEESB_SB_EEEEENS5_IJNSA_ILi64EEESE_NSA_ILi32EEEEEENS_12float_e4m3_tENS5_IJlSB_lEEESH_SI_NS4_8TiledMMAINS4_8MMA_AtomIJNS4_10MMA_TraitsINS4_19SM100_MMA_F8F6F4_SSEJSH_SH_fSE_SE_NS4_17integral_constantINS4_4UMMA5MajorELSP_0EEESQ_NSN_INSO_7ScaleInELSR_0EEESS_EEEEEENS4_6LayoutISC_NS5_IJNSA_ILi0EEESW_SW_EEEEENS5_IJNS4_10UnderscoreESZ_SZ_EEEEENS4_13SM90_TMA_LOADENS4_14ComposedLayoutINS4_7SwizzleILi1ELi4ELi3EEENS4_18smem_ptr_flag_bitsILi8EEENSV_INS5_IJNSA_ILi8EEESF_EEENS5_IJSF_SB_EEEEEEEvNS4_8identityES12_S1C_vS1D_EENS_8epilogue10collective18CollectiveEpilogueINS1F_23Sm100TmaWarpSpecializedILi1ELi1ELi32ELb0ELb0EEEJSG_NS5_IJNSV_ISE_SB_EES1K_EEESH_SI_SH_SI_NS1F_6fusion15FusionCallbacksIS1J_NS1M_17LinearCombinationISH_fSH_fLNS_15FloatRoundStyleE2EEESG_S1L_JEEENS4_5SM1004TMEM4LOAD26SM100_TMEM_LOAD_16dp32b32xES12_NS13_INS14_ILi2ELi4ELi3EEES17_NSV_INS5_IJS18_SE_EEENS5_IJSE_SB_EEEEEEENS4_39AutoVectorizingCopyWithAssumedAlignmentILi128EEENS4_14SM90_TMA_STOREES20_S22_S22_EEEvvEEEEvNT_6ParamsE --------------------------
	.section	.text._ZN7cutlass13device_kernelINS_4gemm6kernel13GemmUniversalIN4cute5tupleIJiiiiEEENS1_10collective13CollectiveMmaINS1_35MainloopSm100TmaUmmaWarpSpecializedILi54ELi2ELi4ENS5_IJNS4_1CILi1EEESB_SB_EEEEENS5_IJNSA_ILi64EEESE_NSA_ILi32EEEEEENS_12float_e4m3_tENS5_IJlSB_lEEESH_SI_NS4_8TiledMMAINS4_8MMA_AtomIJNS4_10MMA_TraitsINS4_19SM100_MMA_F8F6F4_SSEJSH_SH_fSE_SE_NS4_17integral_constantINS4_4UMMA5MajorELSP_0EEESQ_NSN_INSO_7ScaleInELSR_0EEESS_EEEEEENS4_6LayoutISC_NS5_IJNSA_ILi0EEESW_SW_EEEEENS5_IJNS4_10UnderscoreESZ_SZ_EEEEENS4_13SM90_TMA_LOADENS4_14ComposedLayoutINS4_7SwizzleILi1ELi4ELi3EEENS4_18smem_ptr_flag_bitsILi8EEENSV_INS5_IJNSA_ILi8EEESF_EEENS5_IJSF_SB_EEEEEEEvNS4_8identityES12_S1C_vS1D_EENS_8epilogue10collective18CollectiveEpilogueINS1F_23Sm100TmaWarpSpecializedILi1ELi1ELi32ELb0ELb0EEEJSG_NS5_IJNSV_ISE_SB_EES1K_EEESH_SI_SH_SI_NS1F_6fusion15FusionCallbacksIS1J_NS1M_17LinearCombinationISH_fSH_fLNS_15FloatRoundStyleE2EEESG_S1L_JEEENS4_5SM1004TMEM4LOAD26SM100_TMEM_LOAD_16dp32b32xES12_NS13_INS14_ILi2ELi4ELi3EEES17_NSV_INS5_IJS18_SE_EEENS5_IJSE_SB_EEEEEEENS4_39AutoVectorizingCopyWithAssumedAlignmentILi128EEENS4_14SM90_TMA_STOREES20_S22_S22_EEEvvEEEEvNT_6ParamsE,"ax",@progbits
	.align	128
.text._ZN7cutlass13device_kernelINS_4gemm6kernel13GemmUniversalIN4cute5tupleIJiiiiEEENS1_10collective13CollectiveMmaINS1_35MainloopSm100TmaUmmaWarpSpecializedILi54ELi2ELi4ENS5_IJNS4_1CILi1EEESB_SB_EEEEENS5_IJNSA_ILi64EEESE_NSA_ILi32EEEEEENS_12float_e4m3_tENS5_IJlSB_lEEESH_SI_NS4_8TiledMMAINS4_8MMA_AtomIJNS4_10MMA_TraitsINS4_19SM100_MMA_F8F6F4_SSEJSH_SH_fSE_SE_NS4_17integral_constantINS4_4UMMA5MajorELSP_0EEESQ_NSN_INSO_7ScaleInELSR_0EEESS_EEEEEENS4_6LayoutISC_NS5_IJNSA_ILi0EEESW_SW_EEEEENS5_IJNS4_10UnderscoreESZ_SZ_EEEEENS4_13SM90_TMA_LOADENS4_14ComposedLayoutINS4_7SwizzleILi1ELi4ELi3EEENS4_18smem_ptr_flag_bitsILi8EEENSV_INS5_IJNSA_ILi8EEESF_EEENS5_IJSF_SB_EEEEEEEvNS4_8identityES12_S1C_vS1D_EENS_8epilogue10collective18CollectiveEpilogueINS1F_23Sm100TmaWarpSpecializedILi1ELi1ELi32ELb0ELb0EEEJSG_NS5_IJNSV_ISE_SB_EES1K_EEESH_SI_SH_SI_NS1F_6fusion15FusionCallbacksIS1J_NS1M_17LinearCombinationISH_fSH_fLNS_15FloatRoundStyleE2EEESG_S1L_JEEENS4_5SM1004TMEM4LOAD26SM100_TMEM_LOAD_16dp32b32xES12_NS13_INS14_ILi2ELi4ELi3EEES17_NSV_INS5_IJS18_SE_EEENS5_IJSE_SB_EEEEEEENS4_39AutoVectorizingCopyWithAssumedAlignmentILi128EEENS4_14SM90_TMA_STOREES20_S22_S22_EEEvvEEEEvNT_6ParamsE:
        .type           _ZN7cutlass13device_kernelINS_4gemm6kernel13GemmUniversalIN4cute5tupleIJiiiiEEENS1_10collective13CollectiveMmaINS1_35MainloopSm100TmaUmmaWarpSpecializedILi54ELi2ELi4ENS5_IJNS4_1CILi1EEESB_SB_EEEEENS5_IJNSA_ILi64EEESE_NSA_ILi32EEEEEENS_12float_e4m3_tENS5_IJlSB_lEEESH_SI_NS4_8TiledMMAINS4_8MMA_AtomIJNS4_10MMA_TraitsINS4_19SM100_MMA_F8F6F4_SSEJSH_SH_fSE_SE_NS4_17integral_constantINS4_4UMMA5MajorELSP_0EEESQ_NSN_INSO_7ScaleInELSR_0EEESS_EEEEEENS4_6LayoutISC_NS5_IJNSA_ILi0EEESW_SW_EEEEENS5_IJNS4_10UnderscoreESZ_SZ_EEEEENS4_13SM90_TMA_LOADENS4_14ComposedLayoutINS4_7SwizzleILi1ELi4ELi3EEENS4_18smem_ptr_flag_bitsILi8EEENSV_INS5_IJNSA_ILi8EEESF_EEENS5_IJSF_SB_EEEEEEEvNS4_8identityES12_S1C_vS1D_EENS_8epilogue10collective18CollectiveEpilogueINS1F_23Sm100TmaWarpSpecializedILi1ELi1ELi32ELb0ELb0EEEJSG_NS5_IJNSV_ISE_SB_EES1K_EEESH_SI_SH_SI_NS1F_6fusion15FusionCallbacksIS1J_NS1M_17LinearCombinationISH_fSH_fLNS_15FloatRoundStyleE2EEESG_S1L_JEEENS4_5SM1004TMEM4LOAD26SM100_TMEM_LOAD_16dp32b32xES12_NS13_INS14_ILi2ELi4ELi3EEES17_NSV_INS5_IJS18_SE_EEENS5_IJSE_SB_EEEEEEENS4_39AutoVectorizingCopyWithAssumedAlignmentILi128EEENS4_14SM90_TMA_STOREES20_S22_S22_EEEvvEEEEvNT_6ParamsE,@function
        .size           _ZN7cutlass13device_kernelINS_4gemm6kernel13GemmUniversalIN4cute5tupleIJiiiiEEENS1_10collective13CollectiveMmaINS1_35MainloopSm100TmaUmmaWarpSpecializedILi54ELi2ELi4ENS5_IJNS4_1CILi1EEESB_SB_EEEEENS5_IJNSA_ILi64EEESE_NSA_ILi32EEEEEENS_12float_e4m3_tENS5_IJlSB_lEEESH_SI_NS4_8TiledMMAINS4_8MMA_AtomIJNS4_10MMA_TraitsINS4_19SM100_MMA_F8F6F4_SSEJSH_SH_fSE_SE_NS4_17integral_constantINS4_4UMMA5MajorELSP_0EEESQ_NSN_INSO_7ScaleInELSR_0EEESS_EEEEEENS4_6LayoutISC_NS5_IJNSA_ILi0EEESW_SW_EEEEENS5_IJNS4_10UnderscoreESZ_SZ_EEEEENS4_13SM90_TMA_LOADENS4_14ComposedLayoutINS4_7SwizzleILi1ELi4ELi3EEENS4_18smem_ptr_flag_bitsILi8EEENSV_INS5_IJNSA_ILi8EEESF_EEENS5_IJSF_SB_EEEEEEEvNS4_8identityES12_S1C_vS1D_EENS_8epilogue10collective18CollectiveEpilogueINS1F_23Sm100TmaWarpSpecializedILi1ELi1ELi32ELb0ELb0EEEJSG_NS5_IJNSV_ISE_SB_EES1K_EEESH_SI_SH_SI_NS1F_6fusion15FusionCallbacksIS1J_NS1M_17LinearCombinationISH_fSH_fLNS_15FloatRoundStyleE2EEESG_S1L_JEEENS4_5SM1004TMEM4LOAD26SM100_TMEM_LOAD_16dp32b32xES12_NS13_INS14_ILi2ELi4ELi3EEES17_NSV_INS5_IJS18_SE_EEENS5_IJSE_SB_EEEEEEENS4_39AutoVectorizingCopyWithAssumedAlignmentILi128EEENS4_14SM90_TMA_STOREES20_S22_S22_EEEvvEEEEvNT_6ParamsE,(.L_x_279 - _ZN7cutlass13device_kernelINS_4gemm6kernel13GemmUniversalIN4cute5tupleIJiiiiEEENS1_10collective13CollectiveMmaINS1_35MainloopSm100TmaUmmaWarpSpecializedILi54ELi2ELi4ENS5_IJNS4_1CILi1EEESB_SB_EEEEENS5_IJNSA_ILi64EEESE_NSA_ILi32EEEEEENS_12float_e4m3_tENS5_IJlSB_lEEESH_SI_NS4_8TiledMMAINS4_8MMA_AtomIJNS4_10MMA_TraitsINS4_19SM100_MMA_F8F6F4_SSEJSH_SH_fSE_SE_NS4_17integral_constantINS4_4UMMA5MajorELSP_0EEESQ_NSN_INSO_7ScaleInELSR_0EEESS_EEEEEENS4_6LayoutISC_NS5_IJNSA_ILi0EEESW_SW_EEEEENS5_IJNS4_10UnderscoreESZ_SZ_EEEEENS4_13SM90_TMA_LOADENS4_14ComposedLayoutINS4_7SwizzleILi1ELi4ELi3EEENS4_18smem_ptr_flag_bitsILi8EEENSV_INS5_IJNSA_ILi8EEESF_EEENS5_IJSF_SB_EEEEEEEvNS4_8identityES12_S1C_vS1D_EENS_8epilogue10collective18CollectiveEpilogueINS1F_23Sm100TmaWarpSpecializedILi1ELi1ELi32ELb0ELb0EEEJSG_NS5_IJNSV_ISE_SB_EES1K_EEESH_SI_SH_SI_NS1F_6fusion15FusionCallbacksIS1J_NS1M_17LinearCombinationISH_fSH_fLNS_15FloatRoundStyleE2EEESG_S1L_JEEENS4_5SM1004TMEM4LOAD26SM100_TMEM_LOAD_16dp32b32xES12_NS13_INS14_ILi2ELi4ELi3EEES17_NSV_INS5_IJS18_SE_EEENS5_IJSE_SB_EEEEEEENS4_39AutoVectorizingCopyWithAssumedAlignmentILi128EEENS4_14SM90_TMA_STOREES20_S22_S22_EEEvvEEEEvNT_6ParamsE)
        .other          _ZN7cutlass13device_kernelINS_4gemm6kernel13GemmUniversalIN4cute5tupleIJiiiiEEENS1_10collective13CollectiveMmaINS1_35MainloopSm100TmaUmmaWarpSpecializedILi54ELi2ELi4ENS5_IJNS4_1CILi1EEESB_SB_EEEEENS5_IJNSA_ILi64EEESE_NSA_ILi32EEEEEENS_12float_e4m3_tENS5_IJlSB_lEEESH_SI_NS4_8TiledMMAINS4_8MMA_AtomIJNS4_10MMA_TraitsINS4_19SM100_MMA_F8F6F4_SSEJSH_SH_fSE_SE_NS4_17integral_constantINS4_4UMMA5MajorELSP_0EEESQ_NSN_INSO_7ScaleInELSR_0EEESS_EEEEEENS4_6LayoutISC_NS5_IJNSA_ILi0EEESW_SW_EEEEENS5_IJNS4_10UnderscoreESZ_SZ_EEEEENS4_13SM90_TMA_LOADENS4_14ComposedLayoutINS4_7SwizzleILi1ELi4ELi3EEENS4_18smem_ptr_flag_bitsILi8EEENSV_INS5_IJNSA_ILi8EEESF_EEENS5_IJSF_SB_EEEEEEEvNS4_8identityES12_S1C_vS1D_EENS_8epilogue10collective18CollectiveEpilogueINS1F_23Sm100TmaWarpSpecializedILi1ELi1ELi32ELb0ELb0EEEJSG_NS5_IJNSV_ISE_SB_EES1K_EEESH_SI_SH_SI_NS1F_6fusion15FusionCallbacksIS1J_NS1M_17LinearCombinationISH_fSH_fLNS_15FloatRoundStyleE2EEESG_S1L_JEEENS4_5SM1004TMEM4LOAD26SM100_TMEM_LOAD_16dp32b32xES12_NS13_INS14_ILi2ELi4ELi3EEES17_NSV_INS5_IJS18_SE_EEENS5_IJSE_SB_EEEEEEENS4_39AutoVectorizingCopyWithAssumedAlignmentILi128EEENS4_14SM90_TMA_STOREES20_S22_S22_EEEvvEEEEvNT_6ParamsE,@"STO_CUDA_ENTRY STV_DEFAULT"
_ZN7cutlass13device_kernelINS_4gemm6kernel13GemmUniversalIN4cute5tupleIJiiiiEEENS1_10collective13CollectiveMmaINS1_35MainloopSm100TmaUmmaWarpSpecializedILi54ELi2ELi4ENS5_IJNS4_1CILi1EEESB_SB_EEEEENS5_IJNSA_ILi64EEESE_NSA_ILi32EEEEEENS_12float_e4m3_tENS5_IJlSB_lEEESH_SI_NS4_8TiledMMAINS4_8MMA_AtomIJNS4_10MMA_TraitsINS4_19SM100_MMA_F8F6F4_SSEJSH_SH_fSE_SE_NS4_17integral_constantINS4_4UMMA5MajorELSP_0EEESQ_NSN_INSO_7ScaleInELSR_0EEESS_EEEEEENS4_6LayoutISC_NS5_IJNSA_ILi0EEESW_SW_EEEEENS5_IJNS4_10UnderscoreESZ_SZ_EEEEENS4_13SM90_TMA_LOADENS4_14ComposedLayoutINS4_7SwizzleILi1ELi4ELi3EEENS4_18smem_ptr_flag_bitsILi8EEENSV_INS5_IJNSA_ILi8EEESF_EEENS5_IJSF_SB_EEEEEEEvNS4_8identityES12_S1C_vS1D_EENS_8epilogue10collective18CollectiveEpilogueINS1F_23Sm100TmaWarpSpecializedILi1ELi1ELi32ELb0ELb0EEEJSG_NS5_IJNSV_ISE_SB_EES1K_EEESH_SI_SH_SI_NS1F_6fusion15FusionCallbacksIS1J_NS1M_17LinearCombinationISH_fSH_fLNS_15FloatRoundStyleE2EEESG_S1L_JEEENS4_5SM1004TMEM4LOAD26SM100_TMEM_LOAD_16dp32b32xES12_NS13_INS14_ILi2ELi4ELi3EEES17_NSV_INS5_IJS18_SE_EEENS5_IJSE_SB_EEEEEEENS4_39AutoVectorizingCopyWithAssumedAlignmentILi128EEENS4_14SM90_TMA_STOREES20_S22_S22_EEEvvEEEEvNT_6ParamsE:
[----:B------:R-:W1:Y:S01]  /*0000*/  LDC R1, c[0x0][0x37c] ;  /* 0x0000df00ff017b82 */ /* 0x000e620000000800 */
[----:B------:R-:W2:Y:S01]  /*0010*/  S2R R101, SR_TID.X ;  /* 0x0000000000657919 */ /* 0x000ea20000002100 */
[----:B------:R-:W3:Y:S01]  /*0020*/  LDCU.64 UR4, c[0x0][0x890] ;  /* 0x00011200ff0477ac */ /* 0x000ee20008000a00 */
[----:B------:R-:W-:Y:S02]  /*0030*/  PRMT R96, RZ, 0x7610, R96 ;  /* 0x00007610ff607816 */ /* 0x000fe40000000060 */
[----:B------:R-:W-:Y:S01]  /*0040*/  ELECT P5, URZ, PT ;  /* 0x0000000000ff782f */ /* 0x000fe200038a0000 */
[----:B------:R-:W4:Y:S01]  /*0050*/  LDCU.64 UR40, c[0x0][0x358] ;  /* 0x00006b00ff2877ac */ /* 0x000f220008000a00 */
[----:B---3--:R-:W-:-:S04]  /*0060*/  UISETP.NE.U32.AND UP0, UPT, UR4, URZ, UPT ;  /* 0x000000ff0400728c */ /* 0x008fc8000bf05070 */
[----:B------:R-:W-:Y:S01]  /*0070*/  UISETP.NE.AND.EX UP0, UPT, UR5, URZ, UPT, UP0 ;  /* 0x000000ff0500728c */ /* 0x000fe2000bf05300 */
[----:B--2---:R-:W-:-:S05]  /*0080*/  SHF.R.U32.HI R104, RZ, 0x5, R101 ;  /* 0x00000005ff687819 */ /* 0x004fca0000011665 */
[----:B------:R-:W2:Y:S02]  /*0090*/  SHFL.IDX PT, R0, R104, RZ, 0x1f ;  /* 0x00001fff68007589 */ /* 0x000ea400000e0000 */
[----:B--2---:R-:W-:Y:S01]  /*00a0*/  R2UR UR8, R0 ;  /* 0x00000000000872ca */ /* 0x004fe200000e0000 */
[----:B-1--4-:R-:W-:-:S14]  /*00b0*/  BRA.U UP0, `(.L_x_0) ;  /* 0x00000001002c7547 */ /* 0x012fdc000b800000 */
[----:B------:R-:W1:Y:S02]  /*00c0*/  LDCU.64 UR6, c[0x0][0x888] ;  /* 0x00011100ff0677ac */ /* 0x000e640008000a00 */
[----:B-1----:R-:W-:-:S04]  /*00d0*/  UISETP.NE.U32.AND UP0, UPT, UR6, URZ, UPT ;  /* 0x000000ff0600728c */ /* 0x002fc8000bf05070 */
[----:B------:R-:W-:-:S09]  /*00e0*/  UISETP.NE.AND.EX UP0, UPT, UR7, URZ, UPT, UP0 ;  /* 0x000000ff0700728c */ /* 0x000fd2000bf05300 */
[----:B------:R-:W-:Y:S05]  /*00f0*/  BRA.U !UP0, `(.L_x_1) ;  /* 0x0000000108107547 */ /* 0x000fea000b800000 */
[----:B------:R-:W1:Y:S02]  /*0100*/  LDC.64 R2, c[0x0][0x888] ;  /* 0x00022200ff027b82 */ /* 0x000e640000000a00 */
[----:B-1----:R1:W5:Y:S01]  /*0110*/  LDG.E R49, desc[UR40][R2.64] ;  /* 0x0000002802317981 */ /* 0x002362000c1e1900 */
[----:B------:R-:W-:Y:S01]  /*0120*/  HFMA2 R96, -RZ, RZ, 0, 5.9604644775390625e-08 ;  /* 0x00000001ff607431 */ /* 0x000fe200000001ff */
[----:B------:R-:W-:Y:S05]  /*0130*/  BRA `(.L_x_0) ;  /* 0x00000000000c7947 */ /* 0x000fea0003800000 */
.L_x_1:
[----:B------:R-:W1:Y:S01]  /*0140*/  LDCU UR6, c[0x0][0x880] ;  /* 0x00011000ff0677ac */ /* 0x000e620008000800 */
[----:B------:R-:W-:Y:S01]  /*0150*/  HFMA2 R96, -RZ, RZ, 0, 5.9604644775390625e-08 ;  /* 0x00000001ff607431 */ /* 0x000fe200000001ff */
[----:B-1----:R-:W-:-:S07]  /*0160*/  MOV R49, UR6 ;  /* 0x0000000600317c02 */ /* 0x002fce0008000f00 */
.L_x_0:
[----:B------:R-:W2:Y:S02]  /*0170*/  LDCU.64 UR6, c[0x0][0x8b0] ;  /* 0x00011600ff0677ac */ /* 0x000ea40008000a00 */
[----:B--2---:R-:W-:-:S04]  /*0180*/  UISETP.NE.U32.AND UP0, UPT, UR6, URZ, UPT ;  /* 0x000000ff0600728c */ /* 0x004fc8000bf05070 */
[----:B------:R-:W-:-:S09]  /*0190*/  UISETP.NE.AND.EX UP0, UPT, UR7, URZ, UPT, UP0 ;  /* 0x000000ff0700728c */ /* 0x000fd2000bf05300 */
[----:B------:R-:W-:Y:S05]  /*01a0*/  BRA.U UP0, `(.L_x_2) ;  /* 0x0000000100247547 */ /* 0x000fea000b800000 */
[----:B------:R-:W2:Y:S02]  /*01b0*/  LDCU.64 UR6, c[0x0][0x8a8] ;  /* 0x00011500ff0677ac */ /* 0x000ea40008000a00 */
[----:B--2---:R-:W-:-:S04]  /*01c0*/  UISETP.NE.U32.AND UP0, UPT, UR6, URZ, UPT ;  /* 0x000000ff0600728c */ /* 0x004fc8000bf05070 */
[----:B------:R-:W-:-:S09]  /*01d0*/  UISETP.NE.AND.EX UP0, UPT, UR7, URZ, UPT, UP0 ;  /* 0x000000ff0700728c */ /* 0x000fd2000bf05300 */
[----:B------:R-:W-:Y:S05]  /*01e0*/  BRA.U !UP0, `(.L_x_3) ;  /* 0x00000001080c7547 */ /* 0x000fea000b800000 */
[----:B-1----:R-:W1:Y:S02]  /*01f0*/  LDC.64 R2, c[0x0][0x8a8] ;  /* 0x00022a00ff027b82 */ /* 0x002e640000000a00 */
[----:B-1----:R2:W5:Y:S01]  /*0200*/  LDG.E R47, desc[UR40][R2.64] ;  /* 0x00000028022f7981 */ /* 0x002562000c1e1900 */
[----:B------:R-:W-:Y:S05]  /*0210*/  BRA `(.L_x_2) ;  /* 0x0000000000087947 */ /* 0x000fea0003800000 */
.L_x_3:
[----:B------:R-:W2:Y:S02]  /*0220*/  LDCU UR6, c[0x0][0x8a0] ;  /* 0x00011400ff0677ac */ /* 0x000ea40008000800 */
[----:B--2---:R-:W-:Y:S02]  /*0230*/  MOV R47, UR6 ;  /* 0x00000006002f7c02 */ /* 0x004fe40008000f00 */
.L_x_2:
[----:B------:R-:W-:Y:S01]  /*0240*/  IMAD.U32 R0, RZ, RZ, UR8 ;  /* 0x00000008ff007e24 */ /* 0x000fe2000f8e00ff */
[----:B------:R-:W-:Y:S04]  /*0250*/  BSSY.RECONVERGENT B0, `(.L_x_4) ;  /* 0x000000c000007945 */ /* 0x000fe80003800200 */
[C---:B------:R-:W-:Y:S02]  /*0260*/  ISETP.NE.OR P1, PT, R0.reuse, 0x1, !P5 ;  /* 0x000000010000780c */ /* 0x040fe40006f25670 */
[----:B------:R-:W-:-:S11]  /*0270*/  ISETP.NE.OR P0, PT, R0, 0x3, !P5 ;  /* 0x000000030000780c */ /* 0x000fd60006f05670 */
[----:B------:R-:W-:Y:S05]  /*0280*/  @P1 BRA `(.L_x_5) ;  /* 0x0000000000201947 */ /* 0x000fea0003800000 */
[----:B------:R-:W3:Y:S02]  /*0290*/  LDCU.64 UR6, c[0x0][0x348] ;  /* 0x00006900ff0677ac */ /* 0x000ee40008000a00 */
[----:B---3--:R-:W-:Y:S02]  /*02a0*/  UIADD3 UR10, UP1, UPT, UR6, 0x80, URZ ;  /* 0x00000080060a7890 */ /* 0x008fe4000ff3e0ff */
[----:B------:R-:W-:Y:S02]  /*02b0*/  UIADD3 UR6, UP0, UPT, UR6, 0x180, URZ ;  /* 0x0000018006067890 */ /* 0x000fe4000ff1e0ff */
[----:B------:R-:W-:Y:S02]  /*02c0*/  UIADD3.X UR11, UPT, UPT, URZ, UR7, URZ, UP1, !UPT ;  /* 0x00000007ff0b7290 */ /* 0x000fe40008ffe4ff */
[----:B------:R-:W-:-:S07]  /*02d0*/  UIADD3.X UR7, UPT, UPT, URZ, UR7, URZ, UP0, !UPT ;  /* 0x00000007ff077290 */ /* 0x000fce00087fe4ff */
[----:B------:R3:W-:Y:S02]  /*02e0*/  UTMACCTL.PF [UR10] ;  /* 0x000000000a0079b9 */ /* 0x0007e40008040000 */
[----:B------:R3:W-:Y:S02]  /*02f0*/  UTMACCTL.PF [UR6] ;  /* 0x00000000060079b9 */ /* 0x0007e40008040000 */
[----:B---3--:R-:W-:Y:S01]  /*0300*/  NOP ;  /* 0x0000000000007918 */ /* 0x008fe20000000000 */
.L_x_5:
[----:B------:R-:W-:Y:S05]  /*0310*/  BSYNC.RECONVERGENT B0 ;  /* 0x0000000000007941 */ /* 0x000fea0003800200 */
.L_x_4:
[----:B------:R-:W-:Y:S04]  /*0320*/  BSSY.RECONVERGENT B0, `(.L_x_6) ;  /* 0x000000a000007945 */ /* 0x000fe80003800200 */
        /* <DEDUP_REMOVED lines=9> */
.L_x_7:
[----:B------:R-:W-:Y:S05]  /*03c0*/  BSYNC.RECONVERGENT B0 ;  /* 0x0000000000007941 */ /* 0x000fea0003800200 */
.L_x_6:
[----:B------:R-:W3:Y:S01]  /*03d0*/  LDCU.64 UR6, c[0x0][0x888] ;  /* 0x00011100ff0677ac */ /* 0x000ee20008000a00 */
[----:B------:R-:W-:Y:S02]  /*03e0*/  UISETP.EQ.U32.AND UP1, UPT, UR4, URZ, UPT ;  /* 0x000000ff0400728c */ /* 0x000fe4000bf22070 */
[----:B------:R-:W-:Y:S02]  /*03f0*/  UPLOP3.LUT UP2, UPT, UPT, UPT, UPT, 0x80, 0x8 ;  /* 0x000000000008789c */ /* 0x000fe40003f4f070 */
[----:B---3--:R-:W-:-:S04]  /*0400*/  UISETP.NE.U32.AND UP0, UPT, UR6, URZ, UPT ;  /* 0x000000ff0600728c */ /* 0x008fc8000bf05070 */
[----:B------:R-:W-:-:S04]  /*0410*/  UISETP.NE.AND.EX UP0, UPT, UR7, URZ, UPT, UP0 ;  /* 0x000000ff0700728c */ /* 0x000fc8000bf05300 */
[----:B------:R-:W-:-:S04]  /*0420*/  UISETP.EQ.OR.EX UP3, UPT, UR5, URZ, !UP0, UP1 ;  /* 0x000000ff0500728c */ /* 0x000fc8000c762710 */
[----:B------:R-:W-:-:S05]  /*0430*/  UP2UR UR44, UPR, URZ, 0x8 ;  /* 0x00000008ff2c7883 */ /* 0x000fca0008000000 */
[----:B------:R-:W-:Y:S07]  /*0440*/  BRA.U !UP3, `(.L_x_8) ;  /* 0x000000010b207547 */ /* 0x000fee000b800000 */
[----:B------:R-:W-:Y:S01]  /*0450*/  UISETP.NE.U32.AND UP2, UPT, UR4, URZ, UPT ;  /* 0x000000ff0400728c */ /* 0x000fe2000bf45070 */
[----:B-----5:R-:W-:Y:S01]  /*0460*/  FSETP.NEU.AND P0, PT, R49, RZ, PT ;  /* 0x000000ff3100720b */ /* 0x020fe20003f0d000 */
[----:B------:R-:W-:Y:S02]  /*0470*/  USEL UR4, URZ, 0xffffffff, UP0 ;  /* 0xffffffffff047887 */ /* 0x000fe40008000000 */
[----:B------:R-:W-:-:S10]  /*0480*/  UISETP.NE.AND.EX UP2, UPT, UR5, URZ, UPT, UP2 ;  /* 0x000000ff0500728c */ /* 0x000fd4000bf45320 */
[----:B------:R-:W-:Y:S01]  /*0490*/  VOTEU.ANY UP1, P0 ;  /* 0x0000000000ff7886 */ /* 0x000fe20000020100 */
[----:B------:R-:W-:-:S04]  /*04a0*/  @!UP2 USEL UR4, URZ, 0xffffffff, UP1 ;  /* 0xffffffffff04a887 */ /* 0x000fc80008800000 */
[----:B------:R-:W-:-:S04]  /*04b0*/  ULOP3.LUT UR4, UR4, 0x1, URZ, 0xc0, !UPT ;  /* 0x0000000104047892 */ /* 0x000fc8000f8ec0ff */
[----:B------:R-:W-:-:S11]  /*04c0*/  UISETP.NE.U32.AND UP2, UPT, UR4, 0x1, UPT ;  /* 0x000000010400788c */ /* 0x000fd6000bf45070 */
.L_x_8:
[----:B-12---:R-:W1:Y:S01]  /*04d0*/  SHFL.IDX PT, R2, R104, RZ, 0x1f ;  /* 0x00001fff68027589 */ /* 0x006e6200000e0000 */
[----:B------:R-:W-:-:S04]  /*04e0*/  UISETP.NE.AND UP1, UPT, UR8, 0x2, UPT ;  /* 0x000000020800788c */ /* 0x000fc8000bf25270 */
[----:B------:R-:W-:Y:S01]  /*04f0*/  USEL UR13, URZ, 0x1, UP1 ;  /* 0x00000001ff0d7887 */ /* 0x000fe20008800000 */
[----:B-1----:R-:W-:-:S13]  /*0500*/  ISETP.NE.AND P0, PT, R2, RZ, PT ;  /* 0x000000ff0200720c */ /* 0x002fda0003f05270 */
[----:B------:R-:W-:Y:S05]  /*0510*/  @P0 BRA `(.L_x_9) ;  /* 0x0000000400e40947 */ /* 0x000fea0003800000 */
[----:B------:R-:W-:Y:S01]  /*0520*/  ELECT P0, URZ, PT ;  /* 0x0000000000ff782f */ /* 0x000fe20003800000 */
[----:B------:R-:W-:-:S12]  /*0530*/  BSSY.RECONVERGENT B0, `(.L_x_9) ;  /* 0x0000077000007945 */ /* 0x000fd80003800200 */
[----:B------:R-:W-:Y:S05]  /*0540*/  @!P0 BRA `(.L_x_10) ;  /* 0x0000000400d48947 */ /* 0x000fea0003800000 */
[----:B------:R-:W1:Y:S01]  /*0550*/  S2UR UR5, SR_CgaCtaId ;  /* 0x00000000000579c3 */ /* 0x000e620000008800 */
[----:B------:R-:W-:Y:S01]  /*0560*/  UMOV UR6, 0x400 ;  /* 0x0000040000067882 */ /* 0x000fe20000000000 */
[----:B------:R-:W-:Y:S01]  /*0570*/  UMOV UR4, 0x1 ;  /* 0x0000000100047882 */ /* 0x000fe20000000000 */
[----:B-1----:R-:W-:Y:S02]  /*0580*/  ULEA UR5, UR5, UR6, 0x18 ;  /* 0x0000000605057291 */ /* 0x002fe4000f8ec0ff */
[----:B------:R-:W-:-:S04]  /*0590*/  UIADD3 UR6, UPT, UPT, -UR4, 0x100000, URZ ;  /* 0x0010000004067890 */ /* 0x000fc8000fffe1ff */
[----:B------:R-:W-:Y:S02]  /*05a0*/  USHF.L.U32 UR7, UR6, 0xb, URZ ;  /* 0x0000000b06077899 */ /* 0x000fe400080006ff */
[----:B------:R-:W-:Y:S01]  /*05b0*/  USHF.L.U32 UR6, UR6, 0x1, URZ ;  /* 0x0000000106067899 */ /* 0x000fe200080006ff */
[----:B------:R-:W1:Y:S11]  /*05c0*/  FENCE.VIEW.ASYNC.S ;  /* 0x00000000000073c6 */ /* 0x000e760000000000 */
[----:B-1----:R1:W2:Y:S01]  /*05d0*/  SYNCS.EXCH.64 URZ, [UR5], UR6 ;  /* 0x0000000605ff75b2 */ /* 0x0022a20008000100 */
[----:B------:R1:W3:Y:S01]  /*05e0*/  SYNCS.EXCH.64 URZ, [UR5+0x1b0], UR6 ;  /* 0x0001b00605ff75b2 */ /* 0x0002e20008000100 */
[----:B------:R1:W4:Y:S01]  /*05f0*/  SYNCS.EXCH.64 URZ, [UR5+0x8], UR6 ;  /* 0x0000080605ff75b2 */ /* 0x0003220008000100 */
[----:B------:R1:W1:Y:S01]  /*0600*/  SYNCS.EXCH.64 URZ, [UR5+0x1b8], UR6 ;  /* 0x0001b80605ff75b2 */ /* 0x0002620008000100 */
        /* <DEDUP_REMOVED lines=104> */
[----:B--234-:R-:W-:Y:S01]  /*0c90*/  NOP ;  /* 0x0000000000007918 */ /* 0x01cfe20000000000 */
.L_x_10:
[----:B-1----:R-:W-:Y:S05]  /*0ca0*/  BSYNC.RECONVERGENT B0 ;  /* 0x0000000000007941 */ /* 0x002fea0003800200 */
.L_x_9:
[----:B------:R-:W1:Y:S01]  /*0cb0*/  SHFL.IDX PT, R2, R104, RZ, 0x1f ;  /* 0x00001fff68027589 */ /* 0x000e6200000e0000 */
[----:B------:R-:W-:Y:S01]  /*0cc0*/  NOP ;  /* 0x0000000000007918 */ /* 0x000fe20000000000 */
[----:B-1----:R-:W-:-:S13]  /*0cd0*/  ISETP.NE.AND P0, PT, R2, 0x1, PT ;  /* 0x000000010200780c */ /* 0x002fda0003f05270 */
[----:B------:R-:W-:Y:S05]  /*0ce0*/  @P0 BRA `(.L_x_11) ;  /* 0x0000000000400947 */ /* 0x000fea0003800000 */
[----:B------:R-:W1:Y:S01]  /*0cf0*/  S2UR UR6, SR_CgaCtaId ;  /* 0x00000000000679c3 */ /* 0x000e620000008800 */
[----:B------:R-:W-:Y:S01]  /*0d00*/  UMOV UR7, 0x400 ;  /* 0x0000040000077882 */ /* 0x000fe20000000000 */
[----:B------:R-:W-:Y:S01]  /*0d10*/  UMOV UR5, 0x20 ;  /* 0x0000002000057882 */ /* 0x000fe20000000000 */
[----:B------:R-:W-:Y:S01]  /*0d20*/  UMOV UR4, 0x80 ;  /* 0x0000008000047882 */ /* 0x000fe20000000000 */
[----:B------:R-:W-:-:S04]  /*0d30*/  UIADD3 UR10, UPT, UPT, -UR5, 0x100000, URZ ;  /* 0x00100000050a7890 */ /* 0x000fc8000fffe1ff */
[----:B------:R-:W-:Y:S02]  /*0d40*/  USHF.L.U32 UR11, UR10, 0xb, URZ ;  /* 0x0000000b0a0b7899 */ /* 0x000fe400080006ff */
[----:B------:R-:W-:Y:S02]  /*0d50*/  USHF.L.U32 UR10, UR10, 0x1, URZ ;  /* 0x000000010a0a7899 */ /* 0x000fe400080006ff */
[----:B------:R-:W-:-:S04]  /*0d60*/  UIADD3 UR4, UPT, UPT, -UR4, 0x100000, URZ ;  /* 0x0010000004047890 */ /* 0x000fc8000fffe1ff */
[----:B------:R-:W-:Y:S02]  /*0d70*/  USHF.L.U32 UR5, UR4, 0xb, URZ ;  /* 0x0000000b04057899 */ /* 0x000fe400080006ff */
[----:B------:R-:W-:Y:S01]  /*0d80*/  USHF.L.U32 UR4, UR4, 0x1, URZ ;  /* 0x0000000104047899 */ /* 0x000fe200080006ff */
[----:B------:R-:W-:Y:S01]  /*0d90*/  ELECT P0, URZ, PT ;  /* 0x0000000000ff782f */ /* 0x000fe20003800000 */
[----:B-1----:R-:W-:Y:S01]  /*0da0*/  ULEA UR6, UR6, UR7, 0x18 ;  /* 0x0000000706067291 */ /* 0x002fe2000f8ec0ff */
[----:B------:R-:W1:Y:S11]  /*0db0*/  FENCE.VIEW.ASYNC.S ;  /* 0x00000000000073c6 */ /* 0x000e760000000000 */
[----:B-1----:R1:W2:Y:S01]  /*0dc0*/  SYNCS.EXCH.64 URZ, [UR6+0x360], UR10 ;  /* 0x0003600a06ff75b2 */ /* 0x0022a20008000100 */
[----:B------:R1:W3:Y:S01]  /*0dd0*/  SYNCS.EXCH.64 URZ, [UR6+0x368], UR4 ;  /* 0x0003680406ff75b2 */ /* 0x0002e20008000100 */
[----:B------:R-:W-:Y:S01]  /*0de0*/  NOP ;  /* 0x0000000000007918 */ /* 0x000fe20000000000 */
.L_x_11:
[----:B------:R-:W4:Y:S01]  /*0df0*/  SHFL.IDX PT, R2, R104, RZ, 0x1f ;  /* 0x00001fff68027589 */ /* 0x000f2200000e0000 */
[----:B------:R-:W-:Y:S01]  /*0e00*/  NOP ;  /* 0x0000000000007918 */ /* 0x000fe20000000000 */
[----:B----4-:R-:W-:-:S13]  /*0e10*/  ISETP.NE.AND P0, PT, R2, 0x3, PT ;  /* 0x000000030200780c */ /* 0x010fda0003f05270 */
[----:B------:R-:W-:Y:S05]  /*0e20*/  @P0 BRA `(.L_x_12) ;  /* 0x0000000000300947 */ /* 0x000fea0003800000 */
[----:B-1----:R-:W1:Y:S01]  /*0e30*/  S2UR UR5, SR_CgaCtaId ;  /* 0x00000000000579c3 */ /* 0x002e620000008800 */
[----:B------:R-:W-:Y:S01]  /*0e40*/  UMOV UR6, 0x400 ;  /* 0x0000040000067882 */ /* 0x000fe20000000000 */
[----:B------:R-:W-:Y:S01]  /*0e50*/  UMOV UR4, 0x20 ;  /* 0x0000002000047882 */ /* 0x000fe20000000000 */
[----:B------:R-:W-:Y:S01]  /*0e60*/  ELECT P0, URZ, PT ;  /* 0x0000000000ff782f */ /* 0x000fe20003800000 */
[----:B-1----:R-:W-:Y:S02]  /*0e70*/  ULEA UR5, UR5, UR6, 0x18 ;  /* 0x0000000605057291 */ /* 0x002fe4000f8ec0ff */
[----:B------:R-:W-:-:S04]  /*0e80*/  UIADD3 UR6, UPT, UPT, -UR4, 0x100000, URZ ;  /* 0x0010000004067890 */ /* 0x000fc8000fffe1ff */
[----:B------:R-:W-:Y:S02]  /*0e90*/  USHF.L.U32 UR7, UR6, 0xb, URZ ;  /* 0x0000000b06077899 */ /* 0x000fe400080006ff */
[----:B------:R-:W-:Y:S01]  /*0ea0*/  USHF.L.U32 UR6, UR6, 0x1, URZ ;  /* 0x0000000106067899 */ /* 0x000fe200080006ff */
[----:B------:R-:W1:Y:S11]  /*0eb0*/  FENCE.VIEW.ASYNC.S ;  /* 0x00000000000073c6 */ /* 0x000e760000000000 */
[----:B-1----:R4:W1:Y:S01]  /*0ec0*/  SYNCS.EXCH.64 URZ, [UR5+0x370], UR6 ;  /* 0x0003700605ff75b2 */ /* 0x0028620008000100 */
[----:B------:R4:W1:Y:S02]  /*0ed0*/  SYNCS.EXCH.64 URZ, [UR5+0x378], UR6 ;  /* 0x0003780605ff75b2 */ /* 0x0008640008000100 */
[----:B----4-:R-:W-:Y:S01]  /*0ee0*/  NOP ;  /* 0x0000000000007918 */ /* 0x010fe20000000000 */
.L_x_12:
[----:B------:R-:W4:Y:S01]  /*0ef0*/  SHFL.IDX PT, R2, R104, RZ, 0x1f ;  /* 0x00001fff68027589 */ /* 0x000f2200000e0000 */
[----:B------:R-:W-:Y:S01]  /*0f00*/  NOP ;  /* 0x0000000000007918 */ /* 0x000fe20000000000 */
[----:B----4-:R-:W-:-:S13]  /*0f10*/  ISETP.NE.AND P0, PT, R2, 0x4, PT ;  /* 0x000000040200780c */ /* 0x010fda0003f05270 */
[----:B------:R-:W-:Y:S05]  /*0f20*/  @P0 BRA `(.L_x_13) ;  /* 0x00000000004c0947 */ /* 0x000fea0003800000 */
[----:B-1----:R-:W1:Y:S01]  /*0f30*/  S2UR UR5, SR_CgaCtaId ;  /* 0x00000000000579c3 */ /* 0x002e620000008800 */
[----:B------:R-:W-:Y:S01]  /*0f40*/  UMOV UR7, 0x100 ;  /* 0x0000010000077882 */ /* 0x000fe20000000000 */
[----:B------:R-:W-:Y:S01]  /*0f50*/  UMOV UR6, 0x400 ;  /* 0x0000040000067882 */ /* 0x000fe20000000000 */
[----:B------:R-:W-:Y:S01]  /*0f60*/  USEL UR7, UR7, 0xe0, UP2 ;  /* 0x000000e007077887 */ /* 0x000fe20009000000 */
[----:B------:R-:W-:Y:S01]  /*0f70*/  UMOV UR4, 0x1 ;  /* 0x0000000100047882 */ /* 0x000fe20000000000 */
[----:B------:R-:W-:Y:S01]  /*0f80*/  ELECT P0, URZ, PT ;  /* 0x0000000000ff782f */ /* 0x000fe20003800000 */
[----:B------:R-:W-:-:S04]  /*0f90*/  UIADD3 UR10, UPT, UPT, -UR4, 0x100000, URZ ;  /* 0x00100000040a7890 */ /* 0x000fc8000fffe1ff */
[----:B------:R-:W-:Y:S02]  /*0fa0*/  USHF.L.U32 UR11, UR10, 0xb, URZ ;  /* 0x0000000b0a0b7899 */ /* 0x000fe400080006ff */
[----:B------:R-:W-:Y:S02]  /*0fb0*/  USHF.L.U32 UR10, UR10, 0x1, URZ ;  /* 0x000000010a0a7899 */ /* 0x000fe400080006ff */
[----:B-1----:R-:W-:Y:S02]  /*0fc0*/  ULEA UR5, UR5, UR6, 0x18 ;  /* 0x0000000605057291 */ /* 0x002fe4000f8ec0ff */
[----:B------:R-:W-:-:S04]  /*0fd0*/  UIADD3 UR6, UPT, UPT, -UR7, 0x100000, URZ ;  /* 0x0010000007067890 */ /* 0x000fc8000fffe1ff */
[----:B------:R-:W-:Y:S02]  /*0fe0*/  USHF.L.U32 UR7, UR6, 0xb, URZ ;  /* 0x0000000b06077899 */ /* 0x000fe400080006ff */
[----:B------:R-:W-:Y:S01]  /*0ff0*/  USHF.L.U32 UR6, UR6, 0x1, URZ ;  /* 0x0000000106067899 */ /* 0x000fe200080006ff */
[----:B------:R-:W1:Y:S03]  /*1000*/  FENCE.VIEW.ASYNC.S ;  /* 0x00000000000073c6 */ /* 0x000e660000000000 */
[----:B-1----:R4:W1:Y:S08]  /*1010*/  SYNCS.EXCH.64 URZ, [UR5+0x380], UR10 ;  /* 0x0003800a05ff75b2 */ /* 0x0028700008000100 */
[----:B------:R4:W1:Y:S01]  /*1020*/  SYNCS.EXCH.64 URZ, [UR5+0x390], UR6 ;  /* 0x0003900605ff75b2 */ /* 0x0008620008000100 */
[----:B------:R4:W1:Y:S01]  /*1030*/  SYNCS.EXCH.64 URZ, [UR5+0x388], UR10 ;  /* 0x0003880a05ff75b2 */ /* 0x0008620008000100 */
[----:B------:R4:W1:Y:S02]  /*1040*/  SYNCS.EXCH.64 URZ, [UR5+0x398], UR6 ;  /* 0x0003980605ff75b2 */ /* 0x0008640008000100 */
[----:B----4-:R-:W-:Y:S01]  /*1050*/  NOP ;  /* 0x0000000000007918 */ /* 0x010fe20000000000 */
.L_x_13:
[----:B------:R-:W4:Y:S01]  /*1060*/  SHFL.IDX PT, R2, R104, RZ, 0x1f ;  /* 0x00001fff68027589 */ /* 0x000f2200000e0000 */
[----:B------:R-:W-:Y:S01]  /*1070*/  NOP ;  /* 0x0000000000007918 */ /* 0x000fe20000000000 */
[----:B----4-:R-:W-:-:S13]  /*1080*/  ISETP.NE.AND P0, PT, R2, 0x5, PT ;  /* 0x000000050200780c */ /* 0x010fda0003f05270 */
[----:B------:R-:W-:Y:S05]  /*1090*/  @P0 BRA `(.L_x_14) ;  /* 0x0000000000580947 */ /* 0x000fea0003800000 */
[----:B-1----:R-:W1:Y:S01]  /*10a0*/  S2UR UR6, SR_CgaCtaId ;  /* 0x00000000000679c3 */ /* 0x002e620000008800 */
        /* <DEDUP_REMOVED lines=12> */
[----:B-1----:R4:W1:Y:S01]  /*1170*/  SYNCS.EXCH.64 URZ, [UR6+0x3a0], UR10 ;  /* 0x0003a00a06ff75b2 */ /* 0x0028620008000100 */
[----:B------:R4:W1:Y:S01]  /*1180*/  SYNCS.EXCH.64 URZ, [UR6+0x3c0], UR4 ;  /* 0x0003c00406ff75b2 */ /* 0x0008620008000100 */
[----:B------:R4:W1:Y:S01]  /*1190*/  SYNCS.EXCH.64 URZ, [UR6+0x3a8], UR10 ;  /* 0x0003a80a06ff75b2 */ /* 0x0008620008000100 */
[----:B------:R4:W1:Y:S01]  /*11a0*/  SYNCS.EXCH.64 URZ, [UR6+0x3c8], UR4 ;  /* 0x0003c80406ff75b2 */ /* 0x0008620008000100 */
[----:B------:R4:W1:Y:S01]  /*11b0*/  SYNCS.EXCH.64 URZ, [UR6+0x3b0], UR10 ;  /* 0x0003b00a06ff75b2 */ /* 0x0008620008000100 */
[----:B------:R4:W1:Y:S01]  /*11c0*/  SYNCS.EXCH.64 URZ, [UR6+0x3d0], UR4 ;  /* 0x0003d00406ff75b2 */ /* 0x0008620008000100 */
[----:B------:R4:W1:Y:S01]  /*11d0*/  SYNCS.EXCH.64 URZ, [UR6+0x3b8], UR10 ;  /* 0x0003b80a06ff75b2 */ /* 0x0008620008000100 */
[----:B------:R4:W1:Y:S02]  /*11e0*/  SYNCS.EXCH.64 URZ, [UR6+0x3d8], UR4 ;  /* 0x0003d80406ff75b2 */ /* 0x0008640008000100 */
[----:B----4-:R-:W-:Y:S01]  /*11f0*/  NOP ;  /* 0x0000000000007918 */ /* 0x010fe20000000000 */
.L_x_14:
        /* <DEDUP_REMOVED lines=14> */
[----:B------:R4:W1:Y:S01]  /*12e0*/  SYNCS.EXCH.64 URZ, [UR5+0x3f0], UR6 ;  /* 0x0003f00605ff75b2 */ /* 0x0008620008000100 */
[----:B------:R4:W1:Y:S01]  /*12f0*/  SYNCS.EXCH.64 URZ, [UR5+0x3e8], UR6 ;  /* 0x0003e80605ff75b2 */ /* 0x0008620008000100 */
[----:B------:R4:W1:Y:S02]  /*1300*/  SYNCS.EXCH.64 URZ, [UR5+0x3f8], UR6 ;  /* 0x0003f80605ff75b2 */ /* 0x0008640008000100 */
[----:B----4-:R-:W-:Y:S01]  /*1310*/  NOP ;  /* 0x0000000000007918 */ /* 0x010fe20000000000 */
.L_x_15:
[----:B-1----:R-:W1:Y:S01]  /*1320*/  S2UR UR5, SR_CTAID.X ;  /* 0x00000000000579c3 */ /* 0x002e620000002500 */
[----:B------:R-:W-:-:S05]  /*1330*/  CS2R.32 R97, SR_CgaSize ;  /* 0x0000000000617805 */ /* 0x000fca0000008a00 */
[----:B------:R-:W-:-:S05]  /*1340*/  IMAD R97, R97, -0xa0, RZ ;  /* 0xffffff6061617824 */ /* 0x000fca00078e02ff */
[----:B------:R-:W-:-:S14]  /*1350*/  R2UR UR7, R97 ;  /* 0x00000000610772ca */ /* 0x000fdc00000e0000 */
[----:B------:R-:W4:Y:S01]  /*1360*/  LDCU UR7, c[0x0][UR7+0x2b0] ;  /* 0x00005600070777ac */ /* 0x000f220008000800 */
[----:B------:R-:W-:Y:S01]  /*1370*/  NOP ;  /* 0x0000000000007918 */ /* 0x000fe20000000000 */
[----:B------:R-:W-:-:S05]  /*1380*/  CS2R.32 R97, SR_CgaSize ;  /* 0x0000000000617805 */ /* 0x000fca0000008a00 */
[----:B------:R-:W-:-:S05]  /*1390*/  IMAD R97, R97, -0xa0, RZ ;  /* 0xffffff6061617824 */ /* 0x000fca00078e02ff */
[----:B------:R-:W-:-:S14]  /*13a0*/  R2UR UR6, R97 ;  /* 0x00000000610672ca */ /* 0x000fdc00000e0000 */
[----:B------:R-:W2:Y:S01]  /*13b0*/  LDCU UR6, c[0x0][UR6+0x2b4] ;  /* 0x00005680060677ac */ /* 0x000ea20008000800 */
[----:B------:R-:W3:Y:S08]  /*13c0*/  S2UR UR4, SR_CTAID.Y ;  /* 0x00000000000479c3 */ /* 0x000ef00000002600 */
[----:B------:R-:W2:Y:S01]  /*13d0*/  LDC R9, c[0x0][0xb24] ;  /* 0x0002c900ff097b82 */ /* 0x000ea20000000800 */
[----:B-1----:R-:W-:-:S02]  /*13e0*/  I2FP.F32.U32 R5, UR5 ;  /* 0x0000000500057c45 */ /* 0x002fc40008201000 */
[----:B------:R-:W-:-:S05]  /*13f0*/  CS2R.32 R3, SR_CgaSize ;  /* 0x0000000000037805 */ /* 0x000fca0000008a00 */
[----:B------:R-:W-:-:S06]  /*1400*/  IMAD R3, R3, -0xa0, RZ ;  /* 0xffffff6003037824 */ /* 0x000fcc00078e02ff */
[----:B------:R-:W1:Y:S01]  /*1410*/  LDC R3, c[0x0][R3+0x2a0] ;  /* 0x0000a80003037b82 */ /* 0x000e620000000800 */
[----:B------:R-:W-:Y:S01]  /*1420*/  MOV R97, UR5 ;  /* 0x0000000500617c02 */ /* 0x000fe20008000f00 */
[----:B----4-:R-:W-:Y:S01]  /*1430*/  FMUL R5, R5, UR7 ;  /* 0x0000000705057c20 */ /* 0x010fe20008400000 */
[----:B---3--:R-:W-:Y:S02]  /*1440*/  I2FP.F32.U32 R4, UR4 ;  /* 0x0000000400047c45 */ /* 0x008fe40008201000 */
[----:B------:R-:W-:-:S05]  /*1450*/  CS2R.32 R2, SR_CgaSize ;  /* 0x0000000000027805 */ /* 0x000fca0000008a00 */
[----:B------:R-:W-:-:S06]  /*1460*/  IMAD R2, R2, -0xa0, RZ ;  /* 0xffffff6002027824 */ /* 0x000fcc00078e02ff */
[----:B------:R-:W3:Y:S01]  /*1470*/  LDC R2, c[0x0][R2+0x2a4] ;  /* 0x0000a90002027b82 */ /* 0x000ee20000000800 */
[----:B------:R-:W4:Y:S01]  /*1480*/  F2I.U32.TRUNC.NTZ R90, R5 ;  /* 0x00000005005a7305 */ /* 0x000f22000020f000 */
[----:B------:R-:W-:Y:S01]  /*1490*/  MOV R91, UR4 ;  /* 0x00000004005b7c02 */ /* 0x000fe20008000f00 */
[----:B--2---:R-:W-:-:S05]  /*14a0*/  FMUL R4, R4, UR6 ;  /* 0x0000000604047c20 */ /* 0x004fca0008400000 */
[----:B------:R-:W-:Y:S01]  /*14b0*/  BAR.SYNC.DEFER_BLOCKING 0x0 ;  /* 0x0000000000007b1d */ /* 0x000fe20000010000 */
[----:B------:R-:W-:-:S05]  /*14c0*/  ISETP.GE.AND P0, PT, R9, 0x1, PT ;  /* 0x000000010900780c */ /* 0x000fca0003f06270 */
[----:B------:R-:W2:Y:S02]  /*14d0*/  F2I.U32.TRUNC.NTZ R79, R4 ;  /* 0x00000004004f7305 */ /* 0x000ea4000020f000 */
[----:B------:R-:W3:Y:S01]  /*14e0*/  S2UR UR36, SR_CTAID.Z ;  /* 0x00000000002479c3 */ /* 0x000ee20000002700 */
[----:B----4-:R-:W-:-:S05]  /*14f0*/  IADD3 R90, PT, PT, -R90, RZ, RZ ;  /* 0x000000ff5a5a7210 */ /* 0x010fca0007ffe1ff */
[----:B-1----:R-:W-:Y:S01]  /*1500*/  IMAD R90, R3, R90, UR5 ;  /* 0x00000005035a7e24 */ /* 0x002fe2000f8e025a */
[----:B--2---:R-:W-:-:S05]  /*1510*/  IADD3 R79, PT, PT, -R79, RZ, RZ ;  /* 0x000000ff4f4f7210 */ /* 0x004fca0007ffe1ff */
[----:B---3--:R-:W-:Y:S01]  /*1520*/  IMAD R79, R2, R79, UR4 ;  /* 0x00000004024f7e24 */ /* 0x008fe2000f8e024f */
[----:B------:R-:W-:Y:S06]  /*1530*/  @!P0 BRA `(.L_x_16) ;  /* 0x0000000000b88947 */ /* 0x000fec0003800000 */
[----:B------:R-:W1:Y:S01]  /*1540*/  LDC.64 R4, c[0x0][0xb18] ;  /* 0x0002c600ff047b82 */ /* 0x000e620000000a00 */
[----:B------:R-:W-:-:S07]  /*1550*/  ISETP.NE.AND P0, PT, R9, 0x1, PT ;  /* 0x000000010900780c */ /* 0x000fce0003f05270 */
[----:B------:R-:W2:Y:S08]  /*1560*/  LDC R10, c[0x0][0xb0c] ;  /* 0x0002c300ff0a7b82 */ /* 0x000eb00000000800 */
[----:B------:R-:W3:Y:S08]  /*1570*/  LDC R11, c[0x0][0x370] ;  /* 0x0000dc00ff0b7b82 */ /* 0x000ef00000000800 */
[----:B------:R-:W4:Y:S01]  /*1580*/  LDC R12, c[0x0][0x374] ;  /* 0x0000dd00ff0c7b82 */ /* 0x000f220000000800 */
[----:B-1----:R-:W-:-:S07]  /*1590*/  ISETP.NE.AND P1, PT, R4, 0x1, PT ;  /* 0x000000010400780c */ /* 0x002fce0003f25270 */
[----:B------:R-:W3:Y:S01]  /*15a0*/  LDC.64 R6, c[0x0][0xb10] ;  /* 0x0002c400ff067b82 */ /* 0x000ee20000000a00 */
[----:B--2---:R-:W-:-:S07]  /*15b0*/  ISETP.NE.AND P2, PT, R10, 0x1, PT ;  /* 0x000000010a00780c */ /* 0x004fce0003f45270 */
[----:B------:R-:W1:Y:S08]  /*15c0*/  LDC R8, c[0x0][0xb20] ;  /* 0x0002c800ff087b82 */ /* 0x000e700000000800 */
[----:B------:R-:W2:Y:S01]  /*15d0*/  LDC.64 R2, c[0x0][0xb28] ;  /* 0x0002ca00ff027b82 */ /* 0x000ea20000000a00 */
[----:B----4-:R-:W-:-:S04]  /*15e0*/  IMAD.HI.U32 R13, R12, R5, RZ ;  /* 0x000000050c0d7227 */ /* 0x010fc800078e00ff */
[----:B------:R-:W-:-:S04]  /*15f0*/  IMAD.HI.U32 R5, R91, R5, RZ ;  /* 0x000000055b057227 */ /* 0x000fc800078e00ff */
[----:B---3--:R-:W-:-:S04]  /*1600*/  IMAD.HI.U32 R14, R11, R6, RZ ;  /* 0x000000060b0e7227 */ /* 0x008fc800078e00ff */
[----:B------:R-:W-:Y:S01]  /*1610*/  IMAD.HI.U32 R16, R97, R6, RZ ;  /* 0x0000000661107227 */ /* 0x000fe200078e00ff */
[-C--:B------:R-:W-:Y:S02]  /*1620*/  @P2 SHF.R.U32.HI R11, RZ, R7.reuse, R14 ;  /* 0x00000007ff0b2219 */ /* 0x080fe4000001160e */
[-C--:B-1----:R-:W-:Y:S02]  /*1630*/  @P1 SHF.R.U32.HI R12, RZ, R8.reuse, R13 ;  /* 0x00000008ff0c1219 */ /* 0x082fe4000001160d */
[----:B------:R-:W-:Y:S02]  /*1640*/  SHF.R.U32.HI R8, RZ, R8, R5 ;  /* 0x00000008ff087219 */ /* 0x000fe40000011605 */
[----:B------:R-:W-:Y:S02]  /*1650*/  SHF.R.U32.HI R16, RZ, R7, R16 ;  /* 0x00000007ff107219 */ /* 0x000fe40000011610 */
[----:B------:R-:W-:Y:S01]  /*1660*/  SEL R5, R91, R8, !P1 ;  /* 0x000000085b057207 */ /* 0x000fe20004800000 */
[----:B--2---:R-:W-:Y:S01]  /*1670*/  IMAD.HI.U32 R14, R12, R2, RZ ;  /* 0x000000020c0e7227 */ /* 0x004fe200078e00ff */
[----:B------:R-:W-:-:S03]  /*1680*/  SEL R7, R97, R16, !P2 ;  /* 0x0000001061077207 */ /* 0x000fc60005000000 */
[----:B------:R-:W-:Y:S01]  /*1690*/  IMAD.HI.U32 R6, R11, R2, RZ ;  /* 0x000000020b067227 */ /* 0x000fe200078e00ff */
[----:B------:R-:W-:-:S04]  /*16a0*/  @P0 SHF.R.U32.HI R12, RZ, R3, R14 ;  /* 0x00000003ff0c0219 */ /* 0x000fc8000001160e */
[----:B------:R-:W-:Y:S01]  /*16b0*/  @P0 SHF.R.U32.HI R11, RZ, R3, R6 ;  /* 0x00000003ff0b0219 */ /* 0x000fe20000011606 */
[----:B------:R-:W-:-:S04]  /*16c0*/  IMAD R12, R12, R9, RZ ;  /* 0x000000090c0c7224 */ /* 0x000fc800078e02ff */
[----:B------:R-:W-:Y:S01]  /*16d0*/  IMAD R6, R11, R9, RZ ;  /* 0x000000090b067224 */ /* 0x000fe200078e02ff */
[----:B------:R-:W-:-:S04]  /*16e0*/  ISETP.GE.AND P1, PT, R5, R12, PT ;  /* 0x0000000c0500720c */ /* 0x000fc80003f26270 */
[----:B------:R-:W-:Y:S01]  /*16f0*/  ISETP.GE.OR P1, PT, R7, R6, P1 ;  /* 0x000000060700720c */ /* 0x000fe20000f26670 */
[----:B------:R-:W-:-:S05]  /*1700*/  IMAD.HI.U32 R6, R5, R2, RZ ;  /* 0x0000000205067227 */ /* 0x000fca00078e00ff */
[----:B------:R-:W-:-:S04]  /*1710*/  SHF.R.U32.HI R6, RZ, R3, R6 ;  /* 0x00000003ff067219 */ /* 0x000fc80000011606 */
[----:B------:R-:W-:-:S03]  /*1720*/  SEL R6, R5, R6, !P0 ;  /* 0x0000000605067207 */ /* 0x000fc60004000000 */
[----:B------:R-:W-:Y:S01]  /*1730*/  @!P1 IMAD.HI.U32 R8, R7, R2, RZ ;  /* 0x0000000207089227 */ /* 0x000fe200078e00ff */
[----:B------:R-:W-:-:S04]  /*1740*/  IADD3 R2, PT, PT, -R6, RZ, RZ ;  /* 0x000000ff06027210 */ /* 0x000fc80007ffe1ff */
[----:B------:R-:W-:Y:S01]  /*1750*/  @!P1 SHF.R.U32.HI R8, RZ, R3, R8 ;  /* 0x00000003ff089219 */ /* 0x000fe20000011608 */
[----:B------:R-:W-:-:S03]  /*1760*/  IMAD R2, R9, R2, R5 ;  /* 0x0000000209027224 */ /* 0x000fc600078e0205 */
[----:B------:R-:W-:Y:S02]  /*1770*/  @!P1 SEL R3, R7, R8, !P0 ;  /* 0x0000000807039207 */ /* 0x000fe40004000000 */
[----:B------:R-:W-:-:S03]  /*1780*/  IADD3 R8, PT, PT, -R5, RZ, RZ ;  /* 0x000000ff05087210 */ /* 0x000fc60007ffe1ff */
[--C-:B------:R-:W-:Y:S02]  /*1790*/  @!P1 IMAD.IADD R6, R6, 0x1, -R3.reuse ;  /* 0x0000000106069824 */ /* 0x100fe400078e0a03 */
[----:B------:R-:W-:Y:S01]  /*17a0*/  @!P1 IMAD R3, R2, R11, R3 ;  /* 0x0000000b02039224 */ /* 0x000fe200078e0203 */
[----:B------:R-:W-:Y:S01]  /*17b0*/  IADD3 R2, PT, PT, -R7, RZ, RZ ;  /* 0x000000ff07027210 */ /* 0x000fe20007ffe1ff */
[----:B------:R-:W-:Y:S02]  /*17c0*/  @!P1 IMAD R5, R6, R9, R7 ;  /* 0x0000000906059224 */ /* 0x000fe400078e0207 */
[----:B------:R-:W-:Y:S02]  /*17d0*/  IMAD R8, R4, R8, R91 ;  /* 0x0000000804087224 */ /* 0x000fe400078e025b */
[----:B------:R-:W-:Y:S02]  /*17e0*/  @!P1 IMAD.MOV.U32 R7, RZ, RZ, R3 ;  /* 0x000000ffff079224 */ /* 0x000fe400078e0003 */
[----:B------:R-:W-:-:S02]  /*17f0*/  IMAD R2, R10, R2, R97 ;  /* 0x000000020a027224 */ /* 0x000fc400078e0261 */
[----:B------:R-:W-:Y:S02]  /*1800*/  IMAD R91, R5, R4, R8 ;  /* 0x00000004055b7224 */ /* 0x000fe400078e0208 */
[----:B------:R-:W-:Y:S02]  /*1810*/  IMAD R97, R7, R10, R2 ;  /* 0x0000000a07617224 */ /* 0x000fe400078e0202 */
.L_x_16:
[----:B------:R-:W1:Y:S01]  /*1820*/  LDCU UR4, c[0x0][0xb30] ;  /* 0x00016600ff0477ac */ /* 0x000e620008000800 */
[----:B------:R-:W2:Y:S08]  /*1830*/  S2UR UR37, SR_CgaCtaId ;  /* 0x00000000002579c3 */ /* 0x000eb00000008800 */
[----:B------:R-:W3:Y:S01]  /*1840*/  LDC R40, c[0x0][0xb24] ;  /* 0x0002c900ff287b82 */ /* 0x000ee20000000800 */
[----:B-1----:R-:W-:-:S09]  /*1850*/  UISETP.NE.AND UP1, UPT, UR4, 0x1, UPT ;  /* 0x000000010400788c */ /* 0x002fd2000bf25270 */
[----:B--2---:R-:W-:Y:S05]  /*1860*/  BRA.U UP1, `(.L_x_17) ;  /* 0x0000000101407547 */ /* 0x004fea000b800000 */
[----:B------:R-:W1:Y:S08]  /*1870*/  LDC.64 R4, c[0x0][0xb10] ;  /* 0x0002c400ff047b82 */ /* 0x000e700000000a00 */
[----:B------:R-:W2:Y:S08]  /*1880*/  LDC.64 R2, c[0x0][0xb18] ;  /* 0x0002c600ff027b82 */ /* 0x000eb00000000a00 */
[----:B------:R-:W4:Y:S08]  /*1890*/  LDC R6, c[0x0][0xb20] ;  /* 0x0002c800ff067b82 */ /* 0x000f300000000800 */
[----:B------:R-:W3:Y:S01]  /*18a0*/  LDC R8, c[0x0][0xb0c] ;  /* 0x0002c300ff087b82 */ /* 0x000ee20000000800 */
[----:B-1----:R-:W-:-:S05]  /*18b0*/  IMAD.HI.U32 R4, R97, R4, RZ ;  /* 0x0000000461047227 */ /* 0x002fca00078e00ff */
[----:B------:R-:W-:Y:S01]  /*18c0*/  SHF.R.U32.HI R4, RZ, R5, R4 ;  /* 0x00000005ff047219 */ /* 0x000fe20000011604 */
[----:B--2---:R-:W-:Y:S01]  /*18d0*/  IMAD.HI.U32 R3, R91, R3, RZ ;  /* 0x000000035b037227 */ /* 0x004fe200078e00ff */
[----:B------:R-:W-:-:S04]  /*18e0*/  ISETP.NE.AND P0, PT, R2, 0x1, PT ;  /* 0x000000010200780c */ /* 0x000fc80003f05270 */
[----:B----4-:R-:W-:-:S04]  /*18f0*/  SHF.R.U32.HI R6, RZ, R6, R3 ;  /* 0x00000006ff067219 */ /* 0x010fc80000011603 */
[----:B------:R-:W-:Y:S02]  /*1900*/  SEL R3, R91, R6, !P0 ;  /* 0x000000065b037207 */ /* 0x000fe40004000000 */
[----:B---3--:R-:W-:-:S04]  /*1910*/  ISETP.NE.AND P1, PT, R8, 0x1, PT ;  /* 0x000000010800780c */ /* 0x008fc80003f25270 */
[----:B------:R-:W-:-:S05]  /*1920*/  SEL R4, R97, R4, !P1 ;  /* 0x0000000461047207 */ /* 0x000fca0004800000 */
[----:B------:R-:W-:Y:S02]  /*1930*/  IMAD.IADD R5, R3, 0x1, -R4 ;  /* 0x0000000103057824 */ /* 0x000fe400078e0a04 */
[----:B------:R-:W-:Y:S02]  /*1940*/  IMAD.IADD R3, R4, 0x1, -R3 ;  /* 0x0000000104037824 */ /* 0x000fe400078e0a03 */
[----:B------:R-:W-:Y:S02]  /*1950*/  IMAD R97, R5, R8, R97 ;  /* 0x0000000805617224 */ /* 0x000fe400078e0261 */
[----:B------:R-:W-:-:S07]  /*1960*/  IMAD R91, R3, R2, R91 ;  /* 0x00000002035b7224 */ /* 0x000fce00078e025b */
.L_x_17:
[----:B------:R-:W-:Y:S01]  /*1970*/  BAR.SYNC.DEFER_BLOCKING 0x0 ;  /* 0x0000000000007b1d */ /* 0x000fe20000010000 */
[----:B------:R-:W-:Y:S01]  /*1980*/  UISETP.NE.AND UP1, UPT, UR8, 0x2, UPT ;  /* 0x000000020800788c */ /* 0x000fe2000bf25270 */
[----:B------:R-:W-:Y:S02]  /*1990*/  ISETP.NE.OR P5, PT, R0, 0x2, !P5 ;  /* 0x000000020000780c */ /* 0x000fe40006fa5670 */
[----:B------:R-:W-:-:S06]  /*19a0*/  LOP3.LUT R2, R101, 0x1f, RZ, 0xc0, !PT ;  /* 0x0000001f65027812 */ /* 0x000fcc00078ec0ff */
[----:B------:R-:W-:Y:S05]  /*19b0*/  BRA.U UP1, `(.L_x_18) ;  /* 0x0000002d015c7547 */ /* 0x000fea000b800000 */
[----:B------:R-:W1:Y:S01]  /*19c0*/  LDCU UR13, c[0x0][0x38c] ;  /* 0x00007180ff0d77ac */ /* 0x000e620008000800 */
[----:B------:R-:W2:Y:S01]  /*19d0*/  LDC R9, c[0x0][0x370] ;  /* 0x0000dc00ff097b82 */ /* 0x000ea20000000800 */
[----:B------:R-:W-:Y:S01]  /*19e0*/  PLOP3.LUT P1, PT, PT, PT, UP2, 0x80, 0x8 ;  /* 0x000000000008781c */ /* 0x000fe20003f2f028 */
[----:B------:R-:W-:Y:S01]  /*19f0*/  IMAD.MOV.U32 R15, RZ, RZ, 0x1 ;  /* 0x00000001ff0f7424 */ /* 0x000fe200078e00ff */
[----:B------:R-:W-:Y:S01]  /*1a00*/  ISETP.EQ.OR P4, PT, R2, RZ, P5 ;  /* 0x000000ff0200720c */ /* 0x000fe20002f82670 */
[----:B------:R-:W-:Y:S01]  /*1a10*/  IMAD.MOV.U32 R14, RZ, RZ, RZ ;  /* 0x000000ffff0e7224 */ /* 0x000fe200078e00ff */
[----:B------:R-:W-:Y:S02]  /*1a20*/  PLOP3.LUT P1, PT, P1, PT, PT, 0x8, 0x80 ;  /* 0x000000000080781c */ /* 0x000fe40000f2e170 */
[----:B------:R-:W-:Y:S01]  /*1a30*/  CS2R R12, SRZ ;  /* 0x00000000000c7805 */ /* 0x000fe2000001ff00 */
[----:B------:R-:W-:Y:S01]  /*1a40*/  IMAD.MOV.U32 R10, RZ, RZ, 0x1 ;  /* 0x00000001ff0a7424 */ /* 0x000fe200078e00ff */
[----:B------:R-:W4:Y:S01]  /*1a50*/  LDC R0, c[0x0][0x374] ;  /* 0x0000dd00ff007b82 */ /* 0x000f220000000800 */
[----:B------:R-:W2:Y:S01]  /*1a60*/  LDCU.64 UR22, c[0x0][0x348] ;  /* 0x00006900ff1677ac */ /* 0x000ea20008000a00 */
[----:B------:R-:W-:Y:S01]  /*1a70*/  UMOV UR6, URZ ;  /* 0x000000ff00067c82 */ /* 0x000fe20008000000 */
[----:B-1----:R-:W-:-:S04]  /*1a80*/  UIADD3 UR5, UPT, UPT, UR13, 0x1f, URZ ;  /* 0x0000001f0d057890 */ /* 0x002fc8000fffe0ff */
[----:B------:R-:W-:-:S04]  /*1a90*/  USHF.R.S32.HI UR4, URZ, 0x1f, UR5 ;  /* 0x0000001fff047899 */ /* 0x000fc80008011405 */
[----:B------:R-:W-:-:S04]  /*1aa0*/  ULEA.HI UR4, UR4, UR5, URZ, 0x5 ;  /* 0x0000000504047291 */ /* 0x000fc8000f8f28ff */
[----:B------:R-:W-:Y:S02]  /*1ab0*/  USHF.R.S32.HI UR15, URZ, 0x5, UR4 ;  /* 0x00000005ff0f7899 */ /* 0x000fe40008011404 */
[----:B------:R-:W-:Y:S02]  /*1ac0*/  UIADD3 UR4, UPT, UPT, UR13, -0x1, URZ ;  /* 0xffffffff0d047890 */ /* 0x000fe4000fffe0ff */
[----:B------:R-:W-:Y:S02]  /*1ad0*/  UISETP.LT.U32.AND UP0, UPT, UR15, 0x36, UPT ;  /* 0x000000360f00788c */ /* 0x000fe4000bf01070 */
[----:B------:R-:W-:Y:S02]  /*1ae0*/  UISETP.GE.U32.AND UP1, UPT, UR4, -0x3f, UPT ;  /* 0xffffffc10400788c */ /* 0x000fe4000bf26070 */
[----:B------:R-:W-:Y:S02]  /*1af0*/  USEL UR14, UR15, 0x36, UP0 ;  /* 0x000000360f0e7887 */ /* 0x000fe40008000000 */
[----:B------:R-:W-:-:S02]  /*1b00*/  UIADD3 UR13, UPT, UPT, UR13, 0x3e, URZ ;  /* 0x0000003e0d0d7890 */ /* 0x000fc4000fffe0ff */
[----:B------:R-:W-:Y:S02]  /*1b10*/  UIADD3 UR5, UPT, UPT, UR14, -0x1, URZ ;  /* 0xffffffff0e057890 */ /* 0x000fe4000fffe0ff */
[----:B------:R-:W-:-:S03]  /*1b20*/  UIADD3 UR7, UPT, UPT, UR15, -UR14, URZ ;  /* 0x8000000e0f077290 */ /* 0x000fc6000fffe0ff */
[----:B------:R-:W-:-:S04]  /*1b30*/  @UP1 UIADD3 UR5, UPT, UPT, UR14, URZ, URZ ;  /* 0x000000ff0e051290 */ /* 0x000fc8000fffe0ff */
[----:B--2---:R-:W-:-:S12]  /*1b40*/  UIADD3 UR5, UPT, UPT, UR5, 0x1, URZ ;  /* 0x0000000105057890 */ /* 0x004fd8000fffe0ff */
.L_x_36:
[----:B------:R-:W-:Y:S01]  /*1b50*/  UISETP.NE.AND UP0, UPT, UR37, URZ, UPT ;  /* 0x000000ff2500728c */ /* 0x000fe2000bf05270 */
[----:B------:R-:W1:Y:S08]  /*1b60*/  S2UR UR37, SR_CgaCtaId ;  /* 0x00000000002579c3 */ /* 0x000e700000008800 */
[----:B------:R-:W-:Y:S05]  /*1b70*/  BRA.U UP0, `(.L_x_19) ;  /* 0x0000000100347547 */ /* 0x000fea000b800000 */
[----:B------:R-:W2:Y:S01]  /*1b80*/  S2R R2, SR_CgaCtaId ;  /* 0x0000000000027919 */ /* 0x000ea20000008800 */
[----:B------:R-:W-:-:S04]  /*1b90*/  MOV R3, 0x400 ;  /* 0x0000040000037802 */ /* 0x000fc80000000f00 */
[----:B--2---:R-:W-:Y:S02]  /*1ba0*/  LEA R3, R2, R3, 0x18 ;  /* 0x0000000302037211 */ /* 0x004fe400078ec0ff */
[----:B------:R-:W-:-:S03]  /*1bb0*/  SHF.L.U32 R2, R10, 0x1f, RZ ;  /* 0x0000001f0a027819 */ /* 0x000fc600000006ff */
[----:B------:R-:W-:-:S04]  /*1bc0*/  IMAD R3, R12, 0x8, R3 ;  /* 0x000000080c037824 */ /* 0x000fc800078e0203 */
[----:B------:R-:W2:Y:S02]  /*1bd0*/  SYNCS.PHASECHK.TRANS64.TRYWAIT P0, [R3+URZ+0x3f0], R2 ;  /* 0x0003f002030075a7 */ /* 0x000ea400080011ff */
[----:B--2---:R-:W-:Y:S05]  /*1be0*/  @!P0 BRA `(.L_x_20) ;  /* 0x0000006400ac8947 */ /* 0x004fea0003800000 */
.L_x_146:
[----:B------:R-:W-:Y:S01]  /*1bf0*/  VIADD R12, R12, 0x1 ;  /* 0x000000010c0c7836 */ /* 0x000fe20000000000 */
[----:B------:R2:W-:Y:S04]  /*1c00*/  SYNCS.ARRIVE.TRANS64.A1T0 RZ, [R3+URZ+0x3e0], RZ ;  /* 0x0003e0ff03ff79a7 */ /* 0x0005e800081000ff */
[----:B------:R-:W-:-:S04]  /*1c10*/  ISETP.NE.AND P0, PT, R12, 0x2, PT ;  /* 0x000000020c00780c */ /* 0x000fc80003f05270 */
[----:B------:R-:W-:Y:S02]  /*1c20*/  SEL R12, R12, RZ, P0 ;  /* 0x000000ff0c0c7207 */ /* 0x000fe40000000000 */
[----:B--2---:R-:W-:-:S04]  /*1c30*/  SEL R3, RZ, 0x1, P0 ;  /* 0x00000001ff037807 */ /* 0x004fc80000000000 */
[----:B------:R-:W-:-:S07]  /*1c40*/  LOP3.LUT R10, R10, R3, RZ, 0x3c, !PT ;  /* 0x000000030a0a7212 */ /* 0x000fce00078e3cff */
.L_x_19:
[----:B------:R-:W-:Y:S01]  /*1c50*/  UMOV UR4, 0x400 ;  /* 0x0000040000047882 */ /* 0x000fe20000000000 */
[----:B------:R-:W-:Y:S01]  /*1c60*/  SHF.L.U32 R2, R15, 0x1f, RZ ;  /* 0x0000001f0f027819 */ /* 0x000fe200000006ff */
[----:B-1----:R-:W-:Y:S01]  /*1c70*/  ULEA UR4, UR37, UR4, 0x18 ;  /* 0x0000000425047291 */ /* 0x002fe2000f8ec0ff */
[----:B------:R-:W-:Y:S01]  /*1c80*/  R2UR UR35, R97 ;  /* 0x00000000612372ca */ /* 0x000fe200000e0000 */
[----:B------:R-:W-:Y:S01]  /*1c90*/  UISETP.GE.U32.AND UP0, UPT, UR13, 0x3f, UPT ;  /* 0x0000003f0d00788c */ /* 0x000fe2000bf06070 */
[----:B------:R-:W-:Y:S01]  /*1ca0*/  R2UR UR11, R91 ;  /* 0x000000005b0b72ca */ /* 0x000fe200000e0000 */
[----:B------:R-:W-:Y:S01]  /*1cb0*/  ULEA UR8, UR6, UR4, 0x3 ;  /* 0x0000000406087291 */ /* 0x000fe2000f8e18ff */
[----:B------:R-:W-:-:S08]  /*1cc0*/  UMOV UR24, URZ ;  /* 0x000000ff00187c82 */ /* 0x000fd00008000000 */
[----:B------:R1:W2:Y:S01]  /*1cd0*/  SYNCS.PHASECHK.TRANS64.TRYWAIT P0, [UR8+0x1b0], R2 ;  /* 0x0001b002ff0075a7 */ /* 0x0002a20008001108 */
[----:B------:R-:W-:Y:S02]  /*1ce0*/  USHF.L.U32 UR35, UR35, 0x6, URZ ;  /* 0x0000000623237899 */ /* 0x000fe400080006ff */
[----:B------:R-:W-:Y:S01]  /*1cf0*/  USHF.L.U32 UR11, UR11, 0x6, URZ ;  /* 0x000000060b0b7899 */ /* 0x000fe200080006ff */
[----:B------:R-:W-:Y:S11]  /*1d00*/  BRA.U !UP0, `(.L_x_21) ;  /* 0x0000000108a47547 */ /* 0x000ff6000b800000 */
[----:B------:R-:W-:Y:S01]  /*1d10*/  UMOV UR16, URZ ;  /* 0x000000ff00107c82 */ /* 0x000fe20008000000 */
[----:B------:R-:W-:-:S05]  /*1d20*/  UMOV UR17, UR6 ;  /* 0x0000000600117c82 */ /* 0x000fca0008000000 */
.L_x_26:
[----:B-1----:R-:W-:Y:S01]  /*1d30*/  ULEA UR33, UR17, UR4, 0x3 ;  /* 0x0000000411217291 */ /* 0x002fe2000f8e18ff */
[----:B--2---:R-:W-:Y:S01]  /*1d40*/  @!P5 MOV R3, 0x1000 ;  /* 0x000010000003d802 */ /* 0x004fe20000000f00 */
[----:B--2---:R-:W-:Y:S10]  /*1d50*/  @P0 BRA `(.L_x_22) ;  /* 0x00000000000c0947 */ /* 0x004ff40003800000 */
[----:B------:R-:W-:-:S04]  /*1d60*/  SHF.L.U32 R5, R15, 0x1f, RZ ;  /* 0x0000001f0f057819 */ /* 0x000fc800000006ff */
[----:B------:R-:W2:Y:S02]  /*1d70*/  SYNCS.PHASECHK.TRANS64.TRYWAIT P0, [UR33+0x1b0], R5 ;  /* 0x0001b005ff0075a7 */ /* 0x000ea40008001121 */
[----:B--2---:R-:W-:Y:S05]  /*1d80*/  @!P0 BRA `(.L_x_23) ;  /* 0x0000006400588947 */ /* 0x004fea0003800000 */
.L_x_22:
[----:B------:R2:W-:Y:S01]  /*1d90*/  @!P5 SYNCS.ARRIVE.TRANS64 RZ, [UR33], R3 ;  /* 0x00000003ffffd9a7 */ /* 0x0005e20008000021 */
[----:B------:R-:W-:Y:S04]  /*1da0*/  BSSY.RECONVERGENT B0, `(.L_x_24) ;  /* 0x0000003000007945 */ /* 0x000fe80003800200 */
[----:B------:R-:W-:Y:S05]  /*1db0*/  @P4 BRA `(.L_x_25) ;  /* 0x0000000000044947 */ /* 0x000fea0003800000 */
[----:B------:R-:W-:Y:S05]  /*1dc0*/  BPT.TRAP 0x1 ;  /* 0x000000040000795c */ /* 0x000fea0000300000 */
.L_x_25:
[----:B------:R-:W-:Y:S05]  /*1dd0*/  BSYNC.RECONVERGENT B0 ;  /* 0x0000000000007941 */ /* 0x000fea0003800200 */
.L_x_24:
[----:B------:R-:W-:Y:S02]  /*1de0*/  UIADD3 UR6, UPT, UPT, UR17, 0x1, URZ ;  /* 0x0000000111067890 */ /* 0x000fe4000fffe0ff */
[----:B------:R-:W-:Y:S02]  /*1df0*/  UIADD3 UR26, UP1, UPT, UR22, 0x80, URZ ;  /* 0x00000080161a7890 */ /* 0x000fe4000ff3e0ff */
[----:B------:R-:W-:Y:S02]  /*1e00*/  UISETP.NE.AND UP0, UPT, UR6, 0x36, UPT ;  /* 0x000000360600788c */ /* 0x000fe4000bf05270 */
[----:B------:R-:W-:Y:S02]  /*1e10*/  USHF.L.U32 UR34, UR16, 0x5, URZ ;  /* 0x0000000510227899 */ /* 0x000fe400080006ff */
[----:B------:R-:W-:Y:S02]  /*1e20*/  USEL UR9, URZ, 0x1, UP0 ;  /* 0x00000001ff097887 */ /* 0x000fe40008000000 */
[----:B------:R-:W-:-:S02]  /*1e30*/  USEL UR6, UR6, URZ, UP0 ;  /* 0x000000ff06067287 */ /* 0x000fc40008000000 */
[----:B------:R-:W-:Y:S02]  /*1e40*/  UIADD3 UR20, UP0, UPT, UR22, 0x180, URZ ;  /* 0x0000018016147890 */ /* 0x000fe4000ff1e0ff */
[----:B------:R-:W-:Y:S01]  /*1e50*/  ULEA UR8, UR6, UR4, 0x3 ;  /* 0x0000000406087291 */ /* 0x000fe2000f8e18ff */
[----:B------:R-:W-:Y:S01]  /*1e60*/  LOP3.LUT R15, R15, UR9, RZ, 0x3c, !PT ;  /* 0x000000090f0f7c12 */ /* 0x000fe2000f8e3cff */
[----:B------:R-:W-:Y:S02]  /*1e70*/  UIADD3.X UR27, UPT, UPT, URZ, UR23, URZ, UP1, !UPT ;  /* 0x00000017ff1b7290 */ /* 0x000fe40008ffe4ff */
[----:B------:R-:W-:Y:S01]  /*1e80*/  UIADD3.X UR21, UPT, UPT, URZ, UR23, URZ, UP0, !UPT ;  /* 0x00000017ff157290 */ /* 0x000fe200087fe4ff */
[----:B-1----:R-:W-:Y:S01]  /*1e90*/  SHF.L.U32 R2, R15, 0x1f, RZ ;  /* 0x0000001f0f027819 */ /* 0x002fe200000006ff */
[----:B------:R-:W-:Y:S01]  /*1ea0*/  UMOV UR18, 0x0 ;  /* 0x0000000000127882 */ /* 0x000fe20000000000 */
[----:B------:R-:W-:Y:S01]  /*1eb0*/  UMOV UR19, 0x10000000 ;  /* 0x1000000000137882 */ /* 0x000fe20000000000 */
[----:B------:R-:W-:Y:S01]  /*1ec0*/  UMOV UR12, UR36 ;  /* 0x00000024000c7c82 */ /* 0x000fe20008000000 */
[----:B------:R1:W1:Y:S01]  /*1ed0*/  SYNCS.PHASECHK.TRANS64.TRYWAIT P0, [UR8+0x1b0], R2 ;  /* 0x0001b002ff0075a7 */ /* 0x0002620008001108 */
[----:B------:R-:W-:Y:S01]  /*1ee0*/  ULEA UR8, UR17, UR4, 0xb ;  /* 0x0000000411087291 */ /* 0x000fe2000f8e58ff */
[----:B------:R-:W-:Y:S01]  /*1ef0*/  UMOV UR9, UR33 ;  /* 0x0000002100097c82 */ /* 0x000fe20008000000 */
[----:B------:R-:W-:-:S02]  /*1f00*/  UMOV UR10, UR34 ;  /* 0x00000022000a7c82 */ /* 0x000fc40008000000 */
[----:B------:R-:W-:Y:S02]  /*1f10*/  UIADD3 UR32, UPT, UPT, UR8, 0x2800, URZ ;  /* 0x0000280008207890 */ /* 0x000fe4000fffe0ff */
[----:B------:R-:W-:Y:S02]  /*1f20*/  UIADD3 UR8, UPT, UPT, UR8, 0x1d800, URZ ;  /* 0x0001d80008087890 */ /* 0x000fe4000fffe0ff */
[----:B------:R-:W-:Y:S01]  /*1f30*/  UIADD3 UR16, UPT, UPT, UR16, 0x1, URZ ;  /* 0x0000000110107890 */ /* 0x000fe2000fffe0ff */
[----:B------:R-:W-:Y:S01]  /*1f40*/  UMOV UR24, UR5 ;  /* 0x0000000500187c82 */ /* 0x000fe20008000000 */
[----:B------:R-:W-:Y:S02]  /*1f50*/  UMOV UR17, UR6 ;  /* 0x0000000600117c82 */ /* 0x000fe40008000000 */
[----:B------:R-:W-:Y:S01]  /*1f60*/  UISETP.NE.AND UP0, UPT, UR16, UR5, UPT ;  /* 0x000000051000728c */ /* 0x000fe2000bf05270 */
[----:B------:R1:W-:Y:S02]  /*1f70*/  UTMALDG.3D [UR32], [UR26], desc[UR18] ;  /* 0x000012201a0075b4 */ /* 0x0003e40008011000 */
[----:B------:R1:W-:Y:S06]  /*1f80*/  UTMALDG.3D [UR8], [UR20], desc[UR18] ;  /* 0x00001208140075b4 */ /* 0x0003ec0008011000 */
[----:B------:R-:W-:Y:S05]  /*1f90*/  BRA.U UP0, `(.L_x_26) ;  /* 0xfffffffd00647547 */ /* 0x000fea000b83ffff */
.L_x_21:
[----:B-1----:R-:W-:Y:S01]  /*1fa0*/  ULEA UR8, UR6, UR4, 0x3 ;  /* 0x0000000406087291 */ /* 0x002fe2000f8e18ff */
[----:B------:R-:W-:Y:S01]  /*1fb0*/  SHF.L.U32 R2, R15, 0x1f, RZ ;  /* 0x0000001f0f027819 */ /* 0x000fe200000006ff */
[----:B------:R-:W-:Y:S01]  /*1fc0*/  @!P1 SYNCS.ARRIVE.TRANS64.A1T0 RZ, [UR4+0x378], RZ ;  /* 0x000378ffffff99a7 */ /* 0x000fe20008100004 */
[----:B------:R-:W-:-:S06]  /*1fd0*/  UISETP.GT.AND UP0, UPT, UR15, UR14, UPT ;  /* 0x0000000e0f00728c */ /* 0x000fcc000bf04270 */
[----:B--2---:R1:W2:Y:S03]  /*1fe0*/  SYNCS.PHASECHK.TRANS64.TRYWAIT P0, [UR8+0x1b0], R2 ;  /* 0x0001b002ff0075a7 */ /* 0x0042a60008001108 */
[----:B------:R-:W-:Y:S05]  /*1ff0*/  BRA.U !UP0, `(.L_x_27) ;  /* 0x0000000108a87547 */ /* 0x000fea000b800000 */
[----:B------:R-:W-:Y:S01]  /*2000*/  UIADD3 UR21, UPT, UPT, UR7, UR24, URZ ;  /* 0x0000001807157290 */ /* 0x000fe2000fffe0ff */
[----:B------:R-:W-:-:S11]  /*2010*/  UMOV UR25, UR6 ;  /* 0x0000000600197c82 */ /* 0x000fd60008000000 */
.L_x_32:
[----:B-1----:R-:W-:Y:S01]  /*2020*/  ULEA UR17, UR25, UR4, 0x3 ;  /* 0x0000000419117291 */ /* 0x002fe2000f8e18ff */
[----:B--2---:R-:W-:Y:S01]  /*2030*/  @!P5 MOV R3, 0x1000 ;  /* 0x000010000003d802 */ /* 0x004fe20000000f00 */
[----:B--2---:R-:W-:Y:S10]  /*2040*/  @P0 BRA `(.L_x_28) ;  /* 0x00000000000c0947 */ /* 0x004ff40003800000 */
[----:B------:R-:W-:-:S04]  /*2050*/  SHF.L.U32 R5, R15, 0x1f, RZ ;  /* 0x0000001f0f057819 */ /* 0x000fc800000006ff */
[----:B------:R-:W2:Y:S02]  /*2060*/  SYNCS.PHASECHK.TRANS64.TRYWAIT P0, [UR17+0x1b0], R5 ;  /* 0x0001b005ff0075a7 */ /* 0x000ea40008001111 */
[----:B--2---:R-:W-:Y:S05]  /*2070*/  @!P0 BRA `(.L_x_29) ;  /* 0x0000006000b48947 */ /* 0x004fea0003800000 */
.L_x_28:
[----:B------:R2:W-:Y:S01]  /*2080*/  @!P5 SYNCS.ARRIVE.TRANS64 RZ, [UR17], R3 ;  /* 0x00000003ffffd9a7 */ /* 0x0005e20008000011 */
[----:B------:R-:W-:Y:S04]  /*2090*/  BSSY.RECONVERGENT B0, `(.L_x_30) ;  /* 0x0000003000007945 */ /* 0x000fe80003800200 */
[----:B------:R-:W-:Y:S05]  /*20a0*/  @P4 BRA `(.L_x_31) ;  /* 0x0000000000044947 */ /* 0x000fea0003800000 */
[----:B------:R-:W-:Y:S05]  /*20b0*/  BPT.TRAP 0x1 ;  /* 0x000000040000795c */ /* 0x000fea0000300000 */
.L_x_31:
[----:B------:R-:W-:Y:S05]  /*20c0*/  BSYNC.RECONVERGENT B0 ;  /* 0x0000000000007941 */ /* 0x000fea0003800200 */
.L_x_30:
        /* <DEDUP_REMOVED lines=20> */
[----:B------:R-:W-:Y:S01]  /*2210*/  UIADD3 UR8, UPT, UPT, UR8, 0x1d800, URZ ;  /* 0x0001d80008087890 */ /* 0x000fe2000fffe0ff */
[----:B------:R-:W-:Y:S01]  /*2220*/  UMOV UR9, UR17 ;  /* 0x0000001100097c82 */ /* 0x000fe20008000000 */
[----:B------:R-:W-:Y:S01]  /*2230*/  UMOV UR10, UR18 ;  /* 0x00000012000a7c82 */ /* 0x000fe20008000000 */
[----:B------:R-:W-:Y:S01]  /*2240*/  UIADD3 UR24, UPT, UPT, UR24, 0x1, URZ ;  /* 0x0000000118187890 */ /* 0x000fe2000fffe0ff */
[----:B------:R-:W-:-:S03]  /*2250*/  UMOV UR25, UR6 ;  /* 0x0000000600197c82 */ /* 0x000fc60008000000 */
[----:B------:R1:W-:Y:S01]  /*2260*/  UTMALDG.3D [UR16], [UR30], desc[UR26] ;  /* 0x00001a101e0075b4 */ /* 0x0003e20008011000 */
[----:B------:R-:W-:Y:S01]  /*2270*/  UISETP.NE.AND UP0, UPT, UR24, UR21, UPT ;  /* 0x000000151800728c */ /* 0x000fe2000bf05270 */
[----:B------:R1:W-:Y:S08]  /*2280*/  UTMALDG.3D [UR8], [UR28], desc[UR26] ;  /* 0x00001a081c0075b4 */ /* 0x0003f00008011000 */
[----:B------:R-:W-:Y:S05]  /*2290*/  BRA.U UP0, `(.L_x_32) ;  /* 0xfffffffd00607547 */ /* 0x000fea000b83ffff */
.L_x_27:
[C---:B-1----:R-:W-:Y:S01]  /*22a0*/  LEA R2, R14.reuse, UR4, 0x3 ;  /* 0x000000040e027c11 */ /* 0x042fe2000f8e18ff */
[----:B------:R-:W-:Y:S01]  /*22b0*/  NOP ;  /* 0x0000000000007918 */ /* 0x000fe20000000000 */
[----:B--2---:R-:W-:Y:S02]  /*22c0*/  SHF.L.U32 R3, R13, 0x1f, RZ ;  /* 0x0000001f0d037819 */ /* 0x004fe400000006ff */
[----:B------:R-:W-:Y:S02]  /*22d0*/  LEA R4, R14, UR4, 0x4 ;  /* 0x000000040e047c11 */ /* 0x000fe4000f8e20ff */
[----:B------:R-:W1:Y:S02]  /*22e0*/  SYNCS.PHASECHK.TRANS64.TRYWAIT P0, [R2+URZ+0x380], R3 ;  /* 0x00038003020075a7 */ /* 0x000e6400080011ff */
[----:B-1----:R-:W-:Y:S05]  /*22f0*/  @!P0 BRA `(.L_x_33) ;  /* 0x00000060002c8947 */ /* 0x002fea0003800000 */
.L_x_149:
[----:B------:R-:W2:Y:S01]  /*2300*/  LDS.128 R4, [R4+0x410] ;  /* 0x0004100004047984 */ /* 0x000ea20000000c00 */
[----:B---3--:R-:W-:Y:S01]  /*2310*/  ISETP.GE.AND P0, PT, R40, 0x1, PT ;  /* 0x000000012800780c */ /* 0x008fe20003f06270 */
[----:B-1----:R-:W-:Y:S01]  /*2320*/  VIADD R2, R2, 0x390 ;  /* 0x0000039002027836 */ /* 0x002fe20000000000 */
[----:B------:R-:W-:Y:S01]  /*2330*/  @!PT LDS RZ, [RZ] ;  /* 0x00000000fffff984 */ /* 0x000fe20000000800 */
[----:B------:R-:W-:Y:S01]  /*2340*/  @!PT LDS RZ, [RZ] ;  /* 0x00000000fffff984 */ /* 0x000fe20000000800 */
[----:B------:R-:W-:Y:S01]  /*2350*/  @!PT LDS RZ, [RZ] ;  /* 0x00000000fffff984 */ /* 0x000fe20000000800 */
[----:B------:R-:W-:Y:S01]  /*2360*/  @!PT LDS RZ, [RZ] ;  /* 0x00000000fffff984 */ /* 0x000fe20000000800 */
[----:B------:R1:W-:Y:S06]  /*2370*/  MEMBAR.ALL.CTA ;  /* 0x0000000000007992 */ /* 0x0003ec0000008000 */
[----:B-1----:R-:W1:Y:S01]  /*2380*/  FENCE.VIEW.ASYNC.S ;  /* 0x00000000000073c6 */ /* 0x002e620000000000 */
[----:B------:R-:W-:-:S04]  /*2390*/  PRMT R2, RZ, 0x654, R2 ;  /* 0x00000654ff027816 */ /* 0x000fc80000000002 */
[----:B-1----:R1:W-:Y:S01]  /*23a0*/  SYNCS.ARRIVE.TRANS64.RED.A1T0 RZ, [R2+URZ], RZ ;  /* 0x000000ff02ff79a7 */ /* 0x0023e200081004ff */
[----:B--2---:R-:W-:-:S13]  /*23b0*/  LOP3.LUT P2, RZ, R6, 0x1, RZ, 0xc0, !PT ;  /* 0x0000000106ff7812 */ /* 0x004fda000784c0ff */
[----:B------:R-:W-:Y:S01]  /*23c0*/  @P2 SHF.R.U32.HI R3, RZ, 0x10, R5 ;  /* 0x00000010ff032819 */ /* 0x000fe20000011605 */
[----:B------:R-:W-:Y:S01]  /*23d0*/  VOTEU.ANY UP0, P2 ;  /* 0x0000000000ff7886 */ /* 0x000fe20001000100 */
[----:B------:R-:W-:Y:S02]  /*23e0*/  @P2 MOV R11, R4 ;  /* 0x00000004000b2202 */ /* 0x000fe40000000f00 */
[----:B------:R-:W-:Y:S02]  /*23f0*/  @P2 R2UR.BROADCAST UR8, R3 ;  /* 0x00000000030822ca */ /* 0x000fe400008e0000 */
[----:B------:R-:W-:-:S11]  /*2400*/  @P2 LOP3.LUT R8, R5, 0xffff, RZ, 0xc0, !PT ;  /* 0x0000ffff05082812 */ /* 0x000fd600078ec0ff */
[----:B------:R-:W-:Y:S01]  /*2410*/  @UP0 UMOV UR36, UR8 ;  /* 0x0000000800240c82 */ /* 0x000fe20008000000 */
[----:B-1----:R-:W-:Y:S05]  /*2420*/  @!P0 BRA `(.L_x_34) ;  /* 0x0000000000b88947 */ /* 0x002fea0003800000 */
[----:B------:R-:W4:Y:S01]  /*2430*/  LDC.64 R4, c[0x0][0xb18] ;  /* 0x0002c600ff047b82 */ /* 0x000f220000000a00 */
[----:B------:R-:W-:-:S07]  /*2440*/  ISETP.NE.AND P3, PT, R40, 0x1, PT ;  /* 0x000000012800780c */ /* 0x000fce0003f65270 */
[----:B------:R-:W1:Y:S08]  /*2450*/  LDC.64 R6, c[0x0][0xb10] ;  /* 0x0002c400ff067b82 */ /* 0x000e700000000a00 */
[----:B------:R-:W2:Y:S08]  /*2460*/  LDC R16, c[0x0][0xb20] ;  /* 0x0002c800ff107b82 */ /* 0x000eb00000000800 */
[----:B------:R-:W3:Y:S01]  /*2470*/  LDC R18, c[0x0][0xb0c] ;  /* 0x0002c300ff127b82 */ /* 0x000ee20000000800 */
[----:B----4-:R-:W-:Y:S01]  /*2480*/  IMAD.HI.U32 R17, R0, R5, RZ ;  /* 0x0000000500117227 */ /* 0x010fe200078e00ff */
[----:B------:R-:W-:-:S03]  /*2490*/  ISETP.NE.AND P0, PT, R4, 0x1, PT ;  /* 0x000000010400780c */ /* 0x000fc60003f05270 */
[----:B------:R-:W-:-:S03]  /*24a0*/  IMAD.HI.U32 R5, R8, R5, RZ ;  /* 0x0000000508057227 */ /* 0x000fc600078e00ff */
[----:B------:R-:W4:Y:S01]  /*24b0*/  LDC.64 R2, c[0x0][0xb28] ;  /* 0x0002ca00ff027b82 */ /* 0x000f220000000a00 */
[----:B-1----:R-:W-:-:S04]  /*24c0*/  IMAD.HI.U32 R20, R9, R6, RZ ;  /* 0x0000000609147227 */ /* 0x002fc800078e00ff */
[----:B------:R-:W-:Y:S01]  /*24d0*/  IMAD.HI.U32 R22, R11, R6, RZ ;  /* 0x000000060b167227 */ /* 0x000fe200078e00ff */
[----:B------:R-:W-:Y:S02]  /*24e0*/  SHF.R.U32.HI R20, RZ, R7, R20 ;  /* 0x00000007ff147219 */ /* 0x000fe40000011614 */
[-C--:B--2---:R-:W-:Y:S02]  /*24f0*/  SHF.R.U32.HI R17, RZ, R16.reuse, R17 ;  /* 0x00000010ff117219 */ /* 0x084fe40000011611 */
[----:B------:R-:W-:Y:S02]  /*2500*/  SHF.R.U32.HI R5, RZ, R16, R5 ;  /* 0x00000010ff057219 */ /* 0x000fe40000011605 */
[----:B------:R-:W-:Y:S02]  /*2510*/  SEL R17, R0, R17, !P0 ;  /* 0x0000001100117207 */ /* 0x000fe40004000000 */
[----:B------:R-:W-:Y:S02]  /*2520*/  SHF.R.U32.HI R22, RZ, R7, R22 ;  /* 0x00000007ff167219 */ /* 0x000fe40000011616 */
[----:B---3--:R-:W-:-:S02]  /*2530*/  ISETP.NE.AND P1, PT, R18, 0x1, PT ;  /* 0x000000011200780c */ /* 0x008fc40003f25270 */
[----:B------:R-:W-:Y:S02]  /*2540*/  SEL R5, R8, R5, !P0 ;  /* 0x0000000508057207 */ /* 0x000fe40004000000 */
[----:B------:R-:W-:Y:S02]  /*2550*/  SEL R19, R9, R20, !P1 ;  /* 0x0000001409137207 */ /* 0x000fe40004800000 */
[----:B------:R-:W-:Y:S01]  /*2560*/  SEL R7, R11, R22, !P1 ;  /* 0x000000160b077207 */ /* 0x000fe20004800000 */
[----:B----4-:R-:W-:-:S04]  /*2570*/  IMAD.HI.U32 R20, R17, R2, RZ ;  /* 0x0000000211147227 */ /* 0x010fc800078e00ff */
[----:B------:R-:W-:Y:S01]  /*2580*/  IMAD.HI.U32 R6, R19, R2, RZ ;  /* 0x0000000213067227 */ /* 0x000fe200078e00ff */
[----:B------:R-:W-:-:S04]  /*2590*/  @P3 SHF.R.U32.HI R17, RZ, R3, R20 ;  /* 0x00000003ff113219 */ /* 0x000fc80000011614 */
[----:B------:R-:W-:Y:S01]  /*25a0*/  @P3 SHF.R.U32.HI R19, RZ, R3, R6 ;  /* 0x00000003ff133219 */ /* 0x000fe20000011606 */
[----:B------:R-:W-:-:S04]  /*25b0*/  IMAD R17, R40, R17, RZ ;  /* 0x0000001128117224 */ /* 0x000fc800078e02ff */
[----:B------:R-:W-:Y:S01]  /*25c0*/  IMAD R6, R40, R19, RZ ;  /* 0x0000001328067224 */ /* 0x000fe200078e02ff */
[C---:B------:R-:W-:Y:S02]  /*25d0*/  ISETP.GE.AND P0, PT, R5.reuse, R17, PT ;  /* 0x000000110500720c */ /* 0x040fe40003f06270 */
[----:B------:R-:W-:Y:S02]  /*25e0*/  IADD3 R17, PT, PT, -R5, RZ, RZ ;  /* 0x000000ff05117210 */ /* 0x000fe40007ffe1ff */
[----:B------:R-:W-:Y:S01]  /*25f0*/  ISETP.GE.OR P0, PT, R7, R6, P0 ;  /* 0x000000060700720c */ /* 0x000fe20000706670 */
[----:B------:R-:W-:-:S04]  /*2600*/  IMAD.HI.U32 R6, R5, R2, RZ ;  /* 0x0000000205067227 */ /* 0x000fc800078e00ff */
[----:B------:R-:W-:Y:S01]  /*2610*/  IMAD R8, R4, R17, R8 ;  /* 0x0000001104087224 */ /* 0x000fe200078e0208 */
[----:B------:R-:W-:-:S04]  /*2620*/  SHF.R.U32.HI R6, RZ, R3, R6 ;  /* 0x00000003ff067219 */ /* 0x000fc80000011606 */
[----:B------:R-:W-:-:S03]  /*2630*/  SEL R6, R5, R6, !P3 ;  /* 0x0000000605067207 */ /* 0x000fc60005800000 */
[----:B------:R-:W-:-:S04]  /*2640*/  @!P0 IMAD.HI.U32 R16, R7, R2, RZ ;  /* 0x0000000207108227 */ /* 0x000fc800078e00ff */
[----:B------:R-:W-:Y:S01]  /*2650*/  IMAD.MOV R2, RZ, RZ, -R6 ;  /* 0x000000ffff027224 */ /* 0x000fe200078e0a06 */
[----:B------:R-:W-:-:S03]  /*2660*/  @!P0 SHF.R.U32.HI R16, RZ, R3, R16 ;  /* 0x00000003ff108219 */ /* 0x000fc60000011610 */
[----:B------:R-:W-:Y:S01]  /*2670*/  IMAD R2, R40, R2, R5 ;  /* 0x0000000228027224 */ /* 0x000fe200078e0205 */
[----:B------:R-:W-:-:S05]  /*2680*/  @!P0 SEL R3, R7, R16, !P3 ;  /* 0x0000001007038207 */ /* 0x000fca0005800000 */
[--C-:B------:R-:W-:Y:S02]  /*2690*/  @!P0 IMAD.IADD R6, R6, 0x1, -R3.reuse ;  /* 0x0000000106068824 */ /* 0x100fe400078e0a03 */
[----:B------:R-:W-:Y:S01]  /*26a0*/  @!P0 IMAD R3, R2, R19, R3 ;  /* 0x0000001302038224 */ /* 0x000fe200078e0203 */
[----:B------:R-:W-:Y:S01]  /*26b0*/  IADD3 R2, PT, PT, -R7, RZ, RZ ;  /* 0x000000ff07027210 */ /* 0x000fe20007ffe1ff */
[----:B------:R-:W-:Y:S02]  /*26c0*/  @!P0 IMAD R5, R40, R6, R7 ;  /* 0x0000000628058224 */ /* 0x000fe400078e0207 */
[----:B------:R-:W-:Y:S02]  /*26d0*/  @!P0 IMAD.MOV.U32 R7, RZ, RZ, R3 ;  /* 0x000000ffff078224 */ /* 0x000fe400078e0003 */
[----:B------:R-:W-:Y:S02]  /*26e0*/  IMAD R2, R18, R2, R11 ;  /* 0x0000000212027224 */ /* 0x000fe400078e020b */
[----:B------:R-:W-:-:S02]  /*26f0*/  IMAD R8, R5, R4, R8 ;  /* 0x0000000405087224 */ /* 0x000fc400078e0208 */
[----:B------:R-:W-:Y:S02]  /*2700*/  IMAD R11, R7, R18, R2 ;  /* 0x00000012070b7224 */ /* 0x000fe400078e0202 */
.L_x_34:
[----:B------:R-:W1:Y:S02]  /*2710*/  LDCU UR8, c[0x0][0xb30] ;  /* 0x00016600ff0877ac */ /* 0x000e640008000800 */
[----:B-1----:R-:W-:-:S09]  /*2720*/  UISETP.NE.AND UP0, UPT, UR8, 0x1, UPT ;  /* 0x000000010800788c */ /* 0x002fd2000bf05270 */
[----:B------:R-:W-:Y:S05]  /*2730*/  BRA.U UP0, `(.L_x_35) ;  /* 0x0000000100407547 */ /* 0x000fea000b800000 */
[----:B------:R-:W1:Y:S08]  /*2740*/  LDC.64 R4, c[0x0][0xb10] ;  /* 0x0002c400ff047b82 */ /* 0x000e700000000a00 */
[----:B------:R-:W2:Y:S08]  /*2750*/  LDC.64 R2, c[0x0][0xb18] ;  /* 0x0002c600ff027b82 */ /* 0x000eb00000000a00 */
[----:B------:R-:W3:Y:S08]  /*2760*/  LDC R6, c[0x0][0xb20] ;  /* 0x0002c800ff067b82 */ /* 0x000ef00000000800 */
[----:B------:R-:W4:Y:S01]  /*2770*/  LDC R16, c[0x0][0xb0c] ;  /* 0x0002c300ff107b82 */ /* 0x000f220000000800 */
[----:B-1----:R-:W-:-:S05]  /*2780*/  IMAD.HI.U32 R4, R11, R4, RZ ;  /* 0x000000040b047227 */ /* 0x002fca00078e00ff */
[----:B------:R-:W-:Y:S01]  /*2790*/  SHF.R.U32.HI R4, RZ, R5, R4 ;  /* 0x00000005ff047219 */ /* 0x000fe20000011604 */
[----:B--2---:R-:W-:Y:S01]  /*27a0*/  IMAD.HI.U32 R3, R8, R3, RZ ;  /* 0x0000000308037227 */ /* 0x004fe200078e00ff */
[----:B------:R-:W-:-:S04]  /*27b0*/  ISETP.NE.AND P0, PT, R2, 0x1, PT ;  /* 0x000000010200780c */ /* 0x000fc80003f05270 */
[----:B---3--:R-:W-:-:S04]  /*27c0*/  SHF.R.U32.HI R3, RZ, R6, R3 ;  /* 0x00000006ff037219 */ /* 0x008fc80000011603 */
[----:B------:R-:W-:Y:S02]  /*27d0*/  SEL R3, R8, R3, !P0 ;  /* 0x0000000308037207 */ /* 0x000fe40004000000 */
[----:B----4-:R-:W-:-:S04]  /*27e0*/  ISETP.NE.AND P1, PT, R16, 0x1, PT ;  /* 0x000000011000780c */ /* 0x010fc80003f25270 */
[----:B------:R-:W-:-:S05]  /*27f0*/  SEL R4, R11, R4, !P1 ;  /* 0x000000040b047207 */ /* 0x000fca0004800000 */
[----:B------:R-:W-:Y:S02]  /*2800*/  IMAD.IADD R5, R3, 0x1, -R4 ;  /* 0x0000000103057824 */ /* 0x000fe400078e0a04 */
[----:B------:R-:W-:Y:S02]  /*2810*/  IMAD.IADD R3, R4, 0x1, -R3 ;  /* 0x0000000104037824 */ /* 0x000fe400078e0a03 */
[----:B------:R-:W-:Y:S02]  /*2820*/  IMAD R11, R5, R16, R11 ;  /* 0x00000010050b7224 */ /* 0x000fe400078e020b */
[----:B------:R-:W-:-:S07]  /*2830*/  IMAD R8, R3, R2, R8 ;  /* 0x0000000203087224 */ /* 0x000fce00078e0208 */
.L_x_35:
[----:B------:R-:W-:Y:S01]  /*2840*/  VIADD R14, R14, 0x1 ;  /* 0x000000010e0e7836 */ /* 0x000fe20000000000 */
[----:B------:R-:W-:Y:S01]  /*2850*/  PLOP3.LUT P1, PT, PT, PT, PT, 0x80, 0x8 ;  /* 0x000000000008781c */ /* 0x000fe20003f2f070 */
[----:B------:R-:W-:Y:S02]  /*2860*/  IMAD.IADD R97, R11, 0x1, R90 ;  /* 0x000000010b617824 */ /* 0x000fe400078e025a */
[----:B------:R-:W-:Y:S01]  /*2870*/  IMAD.IADD R91, R8, 0x1, R79 ;  /* 0x00000001085b7824 */ /* 0x000fe200078e024f */
[----:B------:R-:W-:-:S04]  /*2880*/  ISETP.NE.AND P0, PT, R14, 0x2, PT ;  /* 0x000000020e00780c */ /* 0x000fc80003f05270 */
[----:B------:R-:W-:Y:S02]  /*2890*/  SEL R2, RZ, 0x1, P0 ;  /* 0x00000001ff027807 */ /* 0x000fe40000000000 */
[----:B------:R-:W-:Y:S02]  /*28a0*/  SEL R14, R14, RZ, P0 ;  /* 0x000000ff0e0e7207 */ /* 0x000fe40000000000 */
[----:B------:R-:W-:Y:S01]  /*28b0*/  LOP3.LUT R13, R13, R2, RZ, 0x3c, !PT ;  /* 0x000000020d0d7212 */ /* 0x000fe200078e3cff */
[----:B------:R-:W-:Y:S06]  /*28c0*/  @P2 BRA `(.L_x_36) ;  /* 0xfffffff000a02947 */ /* 0x000fec000383ffff */
[----:B------:R-:W-:Y:S01]  /*28d0*/  UIADD3 UR4, UPT, UPT, UR4, 0x1b0, URZ ;  /* 0x000001b004047890 */ /* 0x000fe2000fffe0ff */
[----:B------:R-:W-:-:S03]  /*28e0*/  SHF.L.U32 R3, R15, 0x1f, RZ ;  /* 0x0000001f0f037819 */ /* 0x000fc600000006ff */
[----:B------:R-:W-:-:S09]  /*28f0*/  ULEA UR5, UR6, UR4, 0x3 ;  /* 0x0000000406057291 */ /* 0x000fd2000f8e18ff */
[----:B------:R-:W1:Y:S02]  /*2900*/  SYNCS.PHASECHK.TRANS64.TRYWAIT P0, [UR5], R3 ;  /* 0x00000003ff0075a7 */ /* 0x000e640008001105 */
[----:B-1----:R-:W-:Y:S05]  /*2910*/  @!P0 BRA `(.L_x_37) ;  /* 0x0000005800b88947 */ /* 0x002fea0003800000 */
.L_x_151:
[----:B------:R-:W-:-:S04]  /*2920*/  UIADD3 UR6, UPT, UPT, UR6, 0x1, URZ ;  /* 0x0000000106067890 */ /* 0x000fc8000fffe0ff */
[----:B------:R-:W-:-:S04]  /*2930*/  UISETP.NE.AND UP0, UPT, UR6, 0x36, UPT ;  /* 0x000000360600788c */ /* 0x000fc8000bf05270 */
[----:B------:R-:W-:Y:S02]  /*2940*/  USEL UR7, URZ, 0x1, UP0 ;  /* 0x00000001ff077887 */ /* 0x000fe40008000000 */
[----:B------:R-:W-:-:S04]  /*2950*/  USEL UR6, UR6, URZ, UP0 ;  /* 0x000000ff06067287 */ /* 0x000fc80008000000 */
[----:B------:R-:W-:Y:S01]  /*2960*/  ULEA UR5, UR6, UR4, 0x3 ;  /* 0x0000000406057291 */ /* 0x000fe2000f8e18ff */
[----:B------:R-:W-:-:S04]  /*2970*/  LOP3.LUT R2, R15, UR7, RZ, 0x3c, !PT ;  /* 0x000000070f027c12 */ /* 0x000fc8000f8e3cff */
[----:B-1----:R-:W-:-:S04]  /*2980*/  SHF.L.U32 R3, R2, 0x1f, RZ ;  /* 0x0000001f02037819 */ /* 0x002fc800000006ff */
[----:B------:R-:W1:Y:S02]  /*2990*/  SYNCS.PHASECHK.TRANS64.TRYWAIT P0, [UR5], R3 ;  /* 0x00000003ff0075a7 */ /* 0x000e640008001105 */
[----:B-1----:R-:W-:Y:S05]  /*29a0*/  @!P0 BRA `(.L_x_38) ;  /* 0x0000005800ac8947 */ /* 0x002fea0003800000 */
.L_x_153:
        /* <DEDUP_REMOVED lines=9> */
.L_x_155:
        /* <DEDUP_REMOVED lines=9> */
.L_x_157:
        /* <DEDUP_REMOVED lines=9> */
.L_x_159:
        /* <DEDUP_REMOVED lines=9> */
.L_x_161:
        /* <DEDUP_REMOVED lines=9> */
.L_x_163:
        /* <DEDUP_REMOVED lines=9> */
.L_x_165:
        /* <DEDUP_REMOVED lines=9> */
.L_x_167:
        /* <DEDUP_REMOVED lines=9> */
.L_x_169:
        /* <DEDUP_REMOVED lines=9> */
.L_x_171:
        /* <DEDUP_REMOVED lines=9> */
.L_x_173:
        /* <DEDUP_REMOVED lines=9> */
.L_x_175:
        /* <DEDUP_REMOVED lines=9> */
.L_x_177:
        /* <DEDUP_REMOVED lines=9> */
.L_x_179:
        /* <DEDUP_REMOVED lines=9> */
.L_x_181:
        /* <DEDUP_REMOVED lines=9> */
.L_x_183:
        /* <DEDUP_REMOVED lines=9> */
.L_x_185:
        /* <DEDUP_REMOVED lines=9> */
.L_x_187:
        /* <DEDUP_REMOVED lines=9> */
.L_x_189:
        /* <DEDUP_REMOVED lines=9> */
.L_x_191:
        /* <DEDUP_REMOVED lines=9> */
.L_x_193:
        /* <DEDUP_REMOVED lines=9> */
.L_x_195:
        /* <DEDUP_REMOVED lines=9> */
.L_x_197:
        /* <DEDUP_REMOVED lines=9> */
.L_x_199:
        /* <DEDUP_REMOVED lines=9> */
.L_x_201:
        /* <DEDUP_REMOVED lines=9> */
.L_x_203:
        /* <DEDUP_REMOVED lines=9> */
.L_x_205:
        /* <DEDUP_REMOVED lines=9> */
.L_x_207:
        /* <DEDUP_REMOVED lines=9> */
.L_x_209:
        /* <DEDUP_REMOVED lines=9> */
.L_x_211:
        /* <DEDUP_REMOVED lines=9> */
.L_x_213:
        /* <DEDUP_REMOVED lines=9> */
.L_x_215:
        /* <DEDUP_REMOVED lines=9> */
.L_x_217:
        /* <DEDUP_REMOVED lines=9> */
.L_x_219:
        /* <DEDUP_REMOVED lines=9> */
.L_x_221:
        /* <DEDUP_REMOVED lines=9> */
.L_x_223:
        /* <DEDUP_REMOVED lines=9> */
.L_x_225:
        /* <DEDUP_REMOVED lines=9> */
.L_x_227:
        /* <DEDUP_REMOVED lines=9> */
.L_x_229:
        /* <DEDUP_REMOVED lines=9> */
.L_x_231:
        /* <DEDUP_REMOVED lines=9> */
.L_x_233:
        /* <DEDUP_REMOVED lines=9> */
.L_x_235:
        /* <DEDUP_REMOVED lines=9> */
.L_x_237:
        /* <DEDUP_REMOVED lines=9> */
.L_x_239:
        /* <DEDUP_REMOVED lines=9> */
.L_x_241:
        /* <DEDUP_REMOVED lines=9> */
.L_x_243:
        /* <DEDUP_REMOVED lines=9> */
.L_x_245:
        /* <DEDUP_REMOVED lines=9> */
.L_x_247:
        /* <DEDUP_REMOVED lines=9> */
.L_x_249:
        /* <DEDUP_REMOVED lines=9> */
.L_x_251:
        /* <DEDUP_REMOVED lines=9> */
.L_x_253:
        /* <DEDUP_REMOVED lines=9> */
.L_x_255:
[----:B------:R-:W-:-:S04]  /*4660*/  UIADD3 UR6, UPT, UPT, UR6, 0x1, URZ ;  /* 0x0000000106067890 */ /* 0x000fc8000fffe0ff */
[----:B------:R-:W-:-:S04]  /*4670*/  UISETP.NE.AND UP0, UPT, UR6, 0x36, UPT ;  /* 0x000000360600788c */ /* 0x000fc8000bf05270 */
[----:B------:R-:W-:Y:S02]  /*4680*/  USEL UR5, URZ, 0x1, UP0 ;  /* 0x00000001ff057887 */ /* 0x000fe40008000000 */
[----:B------:R-:W-:-:S04]  /*4690*/  USEL UR6, UR6, URZ, UP0 ;  /* 0x000000ff06067287 */ /* 0x000fc80008000000 */
[----:B------:R-:W-:Y:S01]  /*46a0*/  ULEA UR6, UR6, UR4, 0x3 ;  /* 0x0000000406067291 */ /* 0x000fe2000f8e18ff */
[----:B-1----:R-:W-:-:S04]  /*46b0*/  LOP3.LUT R3, R2, UR5, RZ, 0x3c, !PT ;  /* 0x0000000502037c12 */ /* 0x002fc8000f8e3cff */
[----:B------:R-:W-:Y:S01]  /*46c0*/  SHF.L.U32 R3, R3, 0x1f, RZ ;  /* 0x0000001f03037819 */ /* 0x000fe200000006ff */
[----:B----4-:R-:W-:-:S07]  /*46d0*/  IMAD.U32 R0, RZ, RZ, UR6 ;  /* 0x00000006ff007e24 */ /* 0x010fce000f8e00ff */
.L_x_90:
[----:B-1----:R1:W2:Y:S02]  /*46e0*/  SYNCS.PHASECHK.TRANS64.TRYWAIT P0, [R0+URZ], R3 ;  /* 0x00000003000075a7 */ /* 0x0022a400080011ff */
[----:B--2---:R-:W-:Y:S05]  /*46f0*/  @!P0 NANOSLEEP.SYNCS 0x989680 ;  /* 0x009896800000895d */ /* 0x004fea0003900000 */
[----:B------:R-:W2:Y:S02]  /*4700*/  @!P0 SYNCS.PHASECHK.TRANS64 P0, [R0+URZ], R3 ;  /* 0x00000003000085a7 */ /* 0x000ea400080010ff */
[----:B--2---:R-:W-:Y:S05]  /*4710*/  @P0 EXIT ;  /* 0x000000000000094d */ /* 0x004fea0003800000 */
[----:B------:R-:W-:Y:S05]  /*4720*/  BRA `(.L_x_90) ;  /* 0xfffffffc00ec7947 */ /* 0x000fea000383ffff */
.L_x_18:
[----:B------:R-:W-:-:S04]  /*4730*/  UISETP.NE.AND UP1, UPT, UR37, URZ, UPT ;  /* 0x000000ff2500728c */ /* 0x000fc8000bf25270 */
[----:B------:R-:W-:-:S09]  /*4740*/  UISETP.NE.OR UP1, UPT, UR8, 0x1, UP1 ;  /* 0x000000010800788c */ /* 0x000fd20008f25670 */
[----:B------:R-:W-:Y:S05]  /*4750*/  BRA.U UP1, `(.L_x_91) ;  /* 0x0000000501487547 */ /* 0x000fea000b800000 */
[----:B------:R-:W-:Y:S01]  /*4760*/  ISETP.NE.AND P2, PT, R2, RZ, PT ;  /* 0x000000ff0200720c */ /* 0x000fe20003f45270 */
[----:B------:R-:W-:Y:S01]  /*4770*/  IMAD.MOV.U32 R12, RZ, RZ, 0x1 ;  /* 0x00000001ff0c7424 */ /* 0x000fe200078e00ff */
[----:B------:R-:W-:Y:S02]  /*4780*/  CS2R R10, SRZ ;  /* 0x00000000000a7805 */ /* 0x000fe4000001ff00 */
[----:B------:R-:W-:Y:S01]  /*4790*/  CS2R R8, SRZ ;  /* 0x0000000000087805 */ /* 0x000fe2000001ff00 */
[----:B------:R-:W-:Y:S01]  /*47a0*/  UMOV UR4, 0x400 ;  /* 0x0000040000047882 */ /* 0x000fe20000000000 */
[----:B------:R-:W-:Y:S01]  /*47b0*/  UMOV UR6, URZ ;  /* 0x000000ff00067c82 */ /* 0x000fe20008000000 */
[----:B------:R-:W-:-:S12]  /*47c0*/  ULEA UR37, UR37, UR4, 0x18 ;  /* 0x0000000425257291 */ /* 0x000fd8000f8ec0ff */
.L_x_95:
[----:B------:R-:W-:Y:S02]  /*47d0*/  LEA R0, R8, UR37, 0x3 ;  /* 0x0000002508007c11 */ /* 0x000fe4000f8e18ff */
[----:B------:R-:W-:-:S03]  /*47e0*/  SHF.L.U32 R5, R9, 0x1f, RZ ;  /* 0x0000001f09057819 */ /* 0x000fc600000006ff */
[----:B------:R-:W-:Y:S01]  /*47f0*/  VIADD R4, R0, 0x3f0 ;  /* 0x000003f000047836 */ /* 0x000fe20000000000 */
[----:B------:R-:W1:Y:S02]  /*4800*/  SYNCS.PHASECHK.TRANS64.TRYWAIT P0, [R0+URZ+0x3e0], R5 ;  /* 0x0003e005000075a7 */ /* 0x000e6400080011ff */
[----:B-1----:R-:W-:Y:S05]  /*4810*/  @!P0 BRA `(.L_x_92) ;  /* 0x0000004c00f08947 */ /* 0x002fea0003800000 */
.L_x_256:
[----:B------:R-:W-:Y:S01]  /*4820*/  ULEA UR5, UR6, UR37, 0x3 ;  /* 0x0000002506057291 */ /* 0x000fe2000f8e18ff */
[----:B------:R-:W-:Y:S02]  /*4830*/  PRMT R4, RZ, 0x654, R4 ;  /* 0x00000654ff047816 */ /* 0x000fe40000000004 */
[----:B-1----:R-:W-:Y:S01]  /*4840*/  SHF.L.U32 R5, R12, 0x1f, RZ ;  /* 0x0000001f0c057819 */ /* 0x002fe200000006ff */
[----:B------:R-:W-:Y:S01]  /*4850*/  UIADD3 UR4, UPT, UPT, UR5, 0x380, URZ ;  /* 0x0000038005047890 */ /* 0x000fe2000fffe0ff */
[----:B------:R1:W-:Y:S05]  /*4860*/  SYNCS.ARRIVE.TRANS64.RED.A1T0 RZ, [R4+URZ], RZ ;  /* 0x000000ff04ff79a7 */ /* 0x0003ea00081004ff */
[----:B------:R-:W-:Y:S01]  /*4870*/  IMAD.U32 R7, RZ, RZ, UR4 ;  /* 0x00000004ff077e24 */ /* 0x000fe2000f8e00ff */
[----:B------:R-:W2:Y:S04]  /*4880*/  SYNCS.PHASECHK.TRANS64.TRYWAIT P0, [UR5+0x390], R5 ;  /* 0x00039005ff0075a7 */ /* 0x000ea80008001105 */
[----:B------:R-:W-:Y:S01]  /*4890*/  PRMT R6, R2, 0x654, R7 ;  /* 0x0000065402067816 */ /* 0x000fe20000000007 */
[----:B-1----:R-:W-:Y:S01]  /*48a0*/  @!P2 IMAD.MOV.U32 R4, RZ, RZ, 0x10 ;  /* 0x00000010ff04a424 */ /* 0x002fe200078e00ff */
[----:B--2---:R-:W-:Y:S06]  /*48b0*/  @!P0 BRA `(.L_x_93) ;  /* 0x0000004c00dc8947 */ /* 0x004fec0003800000 */
.L_x_258:
[----:B------:R-:W-:Y:S01]  /*48c0*/  ULEA UR4, UR6, UR37, 0x4 ;  /* 0x0000002506047291 */ /* 0x000fe2000f8e20ff */
[----:B------:R-:W-:Y:S01]  /*48d0*/  SEL R3, R6, R3, !P2 ;  /* 0x0000000306037207 */ /* 0x000fe20005000000 */
[----:B------:R-:W-:Y:S01]  /*48e0*/  UIADD3 UR5, UPT, UPT, UR5, 0x380, URZ ;  /* 0x0000038005057890 */ /* 0x000fe2000fffe0ff */
[----:B-1----:R-:W-:Y:S01]  /*48f0*/  LEA R0, R11, UR37, 0x3 ;  /* 0x000000250b007c11 */ /* 0x002fe2000f8e18ff */
[----:B------:R-:W-:Y:S01]  /*4900*/  UIADD3 UR4, UPT, UPT, UR4, 0x410, URZ ;  /* 0x0000041004047890 */ /* 0x000fe2000fffe0ff */
[----:B------:R-:W-:Y:S01]  /*4910*/  SHF.L.U32 R5, R10, 0x1f, RZ ;  /* 0x0000001f0a057819 */ /* 0x000fe200000006ff */
[----:B------:R1:W-:Y:S01]  /*4920*/  @!P2 SYNCS.ARRIVE.TRANS64.RED RZ, [R3+URZ], R4 ;  /* 0x0000000403ffa9a7 */ /* 0x0003e200080004ff */
[----:B------:R-:W-:Y:S01]  /*4930*/  UIADD3 UR6, UPT, UPT, UR6, 0x1, URZ ;  /* 0x0000000106067890 */ /* 0x000fe2000fffe0ff */
[----:B------:R-:W-:-:S03]  /*4940*/  VIADD R8, R8, 0x1 ;  /* 0x0000000108087836 */ /* 0x000fc60000000000 */
[----:B------:R-:W-:Y:S02]  /*4950*/  UISETP.NE.AND UP0, UPT, UR6, 0x2, UPT ;  /* 0x000000020600788c */ /* 0x000fe4000bf05270 */
[----:B------:R-:W-:Y:S06]  /*4960*/  UGETNEXTWORKID.BROADCAST [UR4], [UR5] ;  /* 0x00000000040073ca */ /* 0x000fec0008000100 */
[----:B------:R-:W-:Y:S01]  /*4970*/  USEL UR4, URZ, 0x1, UP0 ;  /* 0x00000001ff047887 */ /* 0x000fe20008000000 */
[----:B------:R-:W-:Y:S01]  /*4980*/  ISETP.NE.AND P0, PT, R8, 0x2, PT ;  /* 0x000000020800780c */ /* 0x000fe20003f05270 */
[----:B------:R-:W-:Y:S01]  /*4990*/  USEL UR6, UR6, URZ, UP0 ;  /* 0x000000ff06067287 */ /* 0x000fe20008000000 */
[----:B------:R-:W2:Y:S03]  /*49a0*/  SYNCS.PHASECHK.TRANS64.TRYWAIT P1, [R0+URZ+0x380], R5 ;  /* 0x00038005000075a7 */ /* 0x000ea600080211ff */
[----:B------:R-:W-:Y:S01]  /*49b0*/  LOP3.LUT R12, R12, UR4, RZ, 0x3c, !PT ;  /* 0x000000040c0c7c12 */ /* 0x000fe2000f8e3cff */
[----:B-12---:R-:W-:Y:S07]  /*49c0*/  @!P1 BRA `(.L_x_94) ;  /* 0x0000004c00b09947 */ /* 0x006fee0003800000 */
.L_x_259:
[C---:B------:R-:W-:Y:S01]  /*49d0*/  LEA R4, R11.reuse, UR37, 0x4 ;  /* 0x000000250b047c11 */ /* 0x040fe2000f8e20ff */
[----:B-1----:R-:W-:Y:S01]  /*49e0*/  VIADD R0, R0, 0x390 ;  /* 0x0000039000007836 */ /* 0x002fe20000000000 */
[----:B------:R-:W-:Y:S01]  /*49f0*/  SEL R8, R8, RZ, P0 ;  /* 0x000000ff08087207 */ /* 0x000fe20000000000 */
[----:B------:R-:W-:-:S03]  /*4a00*/  VIADD R11, R11, 0x1 ;  /* 0x000000010b0b7836 */ /* 0x000fc60000000000 */
[----:B------:R-:W1:Y:S01]  /*4a10*/  LDS.128 R4, [R4+0x410] ;  /* 0x0004100004047984 */ /* 0x000e620000000c00 */
[----:B------:R-:W-:Y:S02]  /*4a20*/  PRMT R0, RZ, 0x654, R0 ;  /* 0x00000654ff007816 */ /* 0x000fe40000000000 */
[C---:B------:R-:W-:Y:S01]  /*4a30*/  ISETP.NE.AND P1, PT, R11.reuse, 0x2, PT ;  /* 0x000000020b00780c */ /* 0x040fe20003f25270 */
[----:B------:R-:W-:Y:S01]  /*4a40*/  @!PT LDS RZ, [RZ] ;  /* 0x00000000fffff984 */ /* 0x000fe20000000800 */
[----:B------:R-:W-:Y:S01]  /*4a50*/  @!PT LDS RZ, [RZ] ;  /* 0x00000000fffff984 */ /* 0x000fe20000000800 */
[----:B------:R-:W-:Y:S01]  /*4a60*/  @!PT LDS RZ, [RZ] ;  /* 0x00000000fffff984 */ /* 0x000fe20000000800 */
[----:B------:R-:W-:Y:S01]  /*4a70*/  @!PT LDS RZ, [RZ] ;  /* 0x00000000fffff984 */ /* 0x000fe20000000800 */
[----:B------:R2:W-:Y:S06]  /*4a80*/  MEMBAR.ALL.CTA ;  /* 0x0000000000007992 */ /* 0x0005ec0000008000 */
[----:B--2---:R-:W2:Y:S01]  /*4a90*/  FENCE.VIEW.ASYNC.S ;  /* 0x00000000000073c6 */ /* 0x004ea20000000000 */
[----:B------:R-:W-:Y:S01]  /*4aa0*/  SEL R11, R11, RZ, P1 ;  /* 0x000000ff0b0b7207 */ /* 0x000fe20000800000 */
[----:B--2---:R2:W-:Y:S01]  /*4ab0*/  SYNCS.ARRIVE.TRANS64.RED.A1T0 RZ, [R0+URZ], RZ ;  /* 0x000000ff00ff79a7 */ /* 0x0045e200081004ff */
[----:B-1----:R-:W-:-:S02]  /*4ac0*/  LOP3.LUT P3, RZ, R6, 0x1, RZ, 0xc0, !PT ;  /* 0x0000000106ff7812 */ /* 0x002fc4000786c0ff */
[----:B------:R-:W-:-:S04]  /*4ad0*/  SEL R5, RZ, 0x1, P1 ;  /* 0x00000001ff057807 */ /* 0x000fc80000800000 */
[----:B------:R-:W-:Y:S02]  /*4ae0*/  LOP3.LUT R10, R10, R5, RZ, 0x3c, !PT ;  /* 0x000000050a0a7212 */ /* 0x000fe400078e3cff */
[----:B--2---:R-:W-:-:S04]  /*4af0*/  SEL R0, RZ, 0x1, P0 ;  /* 0x00000001ff007807 */ /* 0x004fc80000000000 */
[----:B------:R-:W-:Y:S01]  /*4b00*/  LOP3.LUT R9, R9, R0, RZ, 0x3c, !PT ;  /* 0x0000000009097212 */ /* 0x000fe200078e3cff */
[----:B------:R-:W-:Y:S06]  /*4b10*/  @P3 BRA `(.L_x_95) ;  /* 0xfffffffc002c3947 */ /* 0x000fec000383ffff */
[----:B------:R-:W-:Y:S01]  /*4b20*/  ULEA UR5, UR6, UR37, 0x3 ;  /* 0x0000002506057291 */ /* 0x000fe2000f8e18ff */
[----:B------:R-:W-:-:S08]  /*4b30*/  SHF.L.U32 R3, R12, 0x1f, RZ ;  /* 0x0000001f0c037819 */ /* 0x000fd000000006ff */
[----:B------:R-:W1:Y:S02]  /*4b40*/  SYNCS.PHASECHK.TRANS64 P0, [UR5+0x390], R3 ;  /* 0x00039003ff0075a7 */ /* 0x000e640008001005 */
[----:B-1----:R-:W-:Y:S05]  /*4b50*/  @P0 BRA `(.L_x_96) ;  /* 0x0000000000080947 */ /* 0x002fea0003800000 */
[----:B------:R-:W1:Y:S02]  /*4b60*/  SYNCS.PHASECHK.TRANS64.TRYWAIT P0, [UR5+0x390], R3 ;  /* 0x00039003ff0075a7 */ /* 0x000e640008001105 */
[----:B-1----:R-:W-:Y:S05]  /*4b70*/  @!P0 BRA `(.L_x_97) ;  /* 0x0000004c00588947 */ /* 0x002fea0003800000 */
.L_x_96:
[----:B------:R-:W-:-:S04]  /*4b80*/  UIADD3 UR4, UPT, UPT, UR6, 0x1, URZ ;  /* 0x0000000106047890 */ /* 0x000fc8000fffe0ff */
[----:B------:R-:W-:-:S04]  /*4b90*/  UISETP.NE.AND UP0, UPT, UR4, 0x2, UPT ;  /* 0x000000020400788c */ /* 0x000fc8000bf05270 */
[----:B------:R-:W-:Y:S02]  /*4ba0*/  USEL UR7, URZ, 0x1, UP0 ;  /* 0x00000001ff077887 */ /* 0x000fe40008000000 */
[----:B------:R-:W-:-:S04]  /*4bb0*/  USEL UR4, UR4, URZ, UP0 ;  /* 0x000000ff04047287 */ /* 0x000fc80008000000 */
[----:B------:R-:W-:Y:S01]  /*4bc0*/  ULEA UR4, UR4, UR37, 0x3 ;  /* 0x0000002504047291 */ /* 0x000fe2000f8e18ff */
[----:B-1----:R-:W-:-:S04]  /*4bd0*/  LOP3.LUT R3, R12, UR7, RZ, 0x3c, !PT ;  /* 0x000000070c037c12 */ /* 0x002fc8000f8e3cff */
[----:B------:R-:W-:-:S04]  /*4be0*/  SHF.L.U32 R0, R3, 0x1f, RZ ;  /* 0x0000001f03007819 */ /* 0x000fc800000006ff */
[----:B------:R-:W1:Y:S02]  /*4bf0*/  SYNCS.PHASECHK.TRANS64 P0, [UR4+0x390], R0 ;  /* 0x00039000ff0075a7 */ /* 0x000e640008001004 */
[----:B-1----:R-:W-:Y:S05]  /*4c00*/  @P0 EXIT ;  /* 0x000000000000094d */ /* 0x002fea0003800000 */
[----:B------:R-:W-:Y:S02]  /*4c10*/  SHF.L.U32 R3, R3, 0x1f, RZ ;  /* 0x0000001f03037819 */ /* 0x000fe400000006ff */
[----:B------:R-:W-:-:S07]  /*4c20*/  MOV R0, UR4 ;  /* 0x0000000400007c02 */ /* 0x000fce0008000f00 */
.L_x_98:
[----:B-1----:R1:W2:Y:S02]  /*4c30*/  SYNCS.PHASECHK.TRANS64.TRYWAIT P0, [R0+URZ+0x390], R3 ;  /* 0x00039003000075a7 */ /* 0x0022a400080011ff */
[----:B--2---:R-:W-:Y:S05]  /*4c40*/  @!P0 NANOSLEEP.SYNCS 0x989680 ;  /* 0x009896800000895d */ /* 0x004fea0003900000 */
[----:B------:R-:W2:Y:S02]  /*4c50*/  @!P0 SYNCS.PHASECHK.TRANS64 P0, [R0+URZ+0x390], R3 ;  /* 0x00039003000085a7 */ /* 0x000ea400080010ff */
[----:B--2---:R-:W-:Y:S05]  /*4c60*/  @P0 EXIT ;  /* 0x000000000000094d */ /* 0x004fea0003800000 */
[----:B------:R-:W-:Y:S05]  /*4c70*/  BRA `(.L_x_98) ;  /* 0xfffffffc00ec7947 */ /* 0x000fea000383ffff */
.L_x_91:
[----:B------:R-:W-:-:S09]  /*4c80*/  UISETP.NE.AND UP1, UPT, UR8, URZ, UPT ;  /* 0x000000ff0800728c */ /* 0x000fd2000bf25270 */
[----:B------:R-:W-:Y:S05]  /*4c90*/  BRA.U UP1, `(.L_x_99) ;  /* 0x0000000d01787547 */ /* 0x000fea000b800000 */
[----:B------:R-:W-:Y:S01]  /*4ca0*/  UMOV UR4, 0x40 ;  /* 0x0000004000047882 */ /* 0x000fe20000000000 */
[----:B------:R-:W-:Y:S01]  /*4cb0*/  NOP ;  /* 0x0000000000007918 */ /* 0x000fe20000000000 */
[----:B------:R-:W-:Y:S01]  /*4cc0*/  ULEA UR4, UR37, UR4, 0x18 ;  /* 0x0000000425047291 */ /* 0x000fe2000f8ec0ff */
[----:B------:R-:W-:Y:S02]  /*4cd0*/  UMOV UR5, 0x400 ;  /* 0x0000040000057882 */ /* 0x000fe40000000000 */
[----:B------:R-:W-:-:S06]  /*4ce0*/  ULEA UR37, UR37, UR5, 0x18 ;  /* 0x0000000525257291 */ /* 0x000fcc000f8ec0ff */
[----:B------:R-:W1:Y:S02]  /*4cf0*/  LDS.U8 R0, [UR4+0x1c] ;  /* 0x00001c04ff007984 */ /* 0x000e640008000000 */
[----:B-1----:R-:W-:-:S13]  /*4d00*/  ISETP.NE.AND P0, PT, R0, RZ, PT ;  /* 0x000000ff0000720c */ /* 0x002fda0003f05270 */
[----:B------:R-:W-:Y:S05]  /*4d10*/  @P0 BRA `(.L_x_100) ;  /* 0x0000000000580947 */ /* 0x000fea0003800000 */
[----:B------:R-:W-:-:S13]  /*4d20*/  ELECT P0, URZ, PT ;  /* 0x0000000000ff782f */ /* 0x000fda0003800000 */
[----:B------:R-:W-:Y:S05]  /*4d30*/  @!P0 BRA `(.L_x_101) ;  /* 0x0000000000608947 */ /* 0x000fea0003800000 */
[----:B------:R-:W-:Y:S01]  /*4d40*/  UMOV UR5, 0x10 ;  /* 0x0000001000057882 */ /* 0x000fe20000000000 */
[----:B------:R-:W-:Y:S01]  /*4d50*/  HFMA2 R0, -RZ, RZ, 0, 5.9604644775390625e-08 ;  /* 0x00000001ff007431 */ /* 0x000fe200000001ff */
[----:B------:R-:W-:-:S03]  /*4d60*/  MOV R2, 0xffff ;  /* 0x0000ffff00027802 */ /* 0x000fc60000000f00 */
[----:B------:R-:W-:Y:S04]  /*4d70*/  DEPBAR.LE SB1, 0x36 ;  /* 0x00009d800000791a */ /* 0x000fe80000000000 */
[----:B------:R-:W1:Y:S02]  /*4d80*/  UTCATOMSWS.FIND_AND_SET.ALIGN UP0, UR5, UR5 ;  /* 0x00000005000575e3 */ /* 0x000e640008000800 */
[----:B-1----:R-:W-:Y:S01]  /*4d90*/  MOV R3, UR5 ;  /* 0x0000000500037c02 */ /* 0x002fe20008000f00 */
[----:B------:R-:W-:Y:S06]  /*4da0*/  BRA.U UP0, `(.L_x_102) ;  /* 0x0000000100187547 */ /* 0x000fec000b800000 */
.L_x_103:
[----:B------:R-:W-:Y:S05]  /*4db0*/  NANOSLEEP 0x64 ;  /* 0x000000640000795d */ /* 0x000fea0003800000 */
[----:B------:R-:W-:-:S05]  /*4dc0*/  UMOV UR5, 0x10 ;  /* 0x0000001000057882 */ /* 0x000fca0000000000 */
[----:B------:R-:W-:Y:S04]  /*4dd0*/  DEPBAR.LE SB1, 0x36 ;  /* 0x00009d800000791a */ /* 0x000fe80000000000 */
[----:B------:R-:W1:Y:S02]  /*4de0*/  UTCATOMSWS.FIND_AND_SET.ALIGN UP0, UR5, UR5 ;  /* 0x00000005000575e3 */ /* 0x000e640008000800 */
[----:B-1----:R-:W-:Y:S01]  /*4df0*/  MOV R3, UR5 ;  /* 0x0000000500037c02 */ /* 0x002fe20008000f00 */
[----:B------:R-:W-:Y:S05]  /*4e00*/  BRA.U !UP0, `(.L_x_103) ;  /* 0xfffffffd08e87547 */ /* 0x000fea000b83ffff */
.L_x_102:
[-C--:B------:R-:W-:Y:S02]  /*4e10*/  SHF.L.U32 R2, R2, R3.reuse, RZ ;  /* 0x0000000302027219 */ /* 0x080fe400000006ff */
[----:B------:R-:W-:Y:S01]  /*4e20*/  SHF.L.U32 R0, R0, R3, RZ ;  /* 0x0000000300007219 */ /* 0x000fe200000006ff */
[----:B------:R-:W-:Y:S02]  /*4e30*/  IMAD.SHL.U32 R3, R3, 0x20, RZ ;  /* 0x0000002003037824 */ /* 0x000fe400078e00ff */
[----:B------:R1:W-:Y:S04]  /*4e40*/  ATOMS.OR RZ, [UR4+0x14], R2 ;  /* 0x00001402ffff798c */ /* 0x0003e8000b000004 */
[----:B------:R1:W-:Y:S04]  /*4e50*/  ATOMS.OR RZ, [UR4+0x18], R0 ;  /* 0x00001800ffff798c */ /* 0x0003e8000b000004 */
[----:B------:R1:W-:Y:S01]  /*4e60*/  STS [UR37+0x430], R3 ;  /* 0x00043003ff007988 */ /* 0x0003e20008000825 */
[----:B------:R-:W-:Y:S05]  /*4e70*/  BRA `(.L_x_101) ;  /* 0x0000000000107947 */ /* 0x000fea0003800000 */
.L_x_100:
[----:B------:R-:W-:Y:S02]  /*4e80*/  MOV R0, 0xffffffff ;  /* 0xffffffff00007802 */ /* 0x000fe40000000f00 */
[----:B------:R-:W-:-:S03]  /*4e90*/  MOV R2, 0x4ec0 ;  /* 0x00004ec000027802 */ /* 0x000fc60000000f00 */
[----:B------:R1:W-:Y:S04]  /*4ea0*/  STS [UR37+0x430], R0 ;  /* 0x00043000ff007988 */ /* 0x0003e80008000825 */
[----:B-1-3-5:R-:W-:Y:S05]  /*4eb0*/  CALL.REL.NOINC `($__internal_1_$__cuda_sm10x_tcgen05_guardrail_trap_phase_invalid_during_alloc) ;  /* 0x0000004c00d47944 */ /* 0x02afea0003c00000 */
.L_x_101:
[----:B------:R-:W-:Y:S05]  /*4ec0*/  WARPSYNC.ALL ;  /* 0x0000000000007948 */ /* 0x000fea0003800000 */
[----:B------:R-:W2:Y:S01]  /*4ed0*/  S2UR UR6, SR_CgaCtaId ;  /* 0x00000000000679c3 */ /* 0x000ea20000008800 */
[----:B------:R-:W-:Y:S01]  /*4ee0*/  UMOV UR4, 0x400 ;  /* 0x0000040000047882 */ /* 0x000fe20000000000 */
[----:B------:R-:W-:-:S06]  /*4ef0*/  NOP ;  /* 0x0000000000007918 */ /* 0x000fcc0000000000 */
[----:B------:R-:W-:Y:S06]  /*4f00*/  BAR.ARV 0x6, 0xa0 ;  /* 0x0182800000007b1d */ /* 0x000fec0000002000 */
[----:B------:R-:W4:Y:S01]  /*4f10*/  LDCU UR7, c[0x0][0x38c] ;  /* 0x00007180ff0777ac */ /* 0x000f220008000800 */
[----:B------:R-:W-:Y:S01]  /*4f20*/  IMAD.MOV.U32 R11, RZ, RZ, 0x1 ;  /* 0x00000001ff0b7424 */ /* 0x000fe200078e00ff */
[----:B------:R-:W-:Y:S01]  /*4f30*/  CS2R R8, SRZ ;  /* 0x0000000000087805 */ /* 0x000fe2000001ff00 */
[----:B------:R-:W-:Y:S01]  /*4f40*/  IMAD.MOV.U32 R10, RZ, RZ, RZ ;  /* 0x000000ffff0a7224 */ /* 0x000fe200078e00ff */
[----:B------:R-:W-:Y:S01]  /*4f50*/  UMOV UR18, URZ ;  /* 0x000000ff00127c82 */ /* 0x000fe20008000000 */
[----:B------:R-:W-:Y:S01]  /*4f60*/  UMOV UR17, URZ ;  /* 0x000000ff00117c82 */ /* 0x000fe20008000000 */
[----:B------:R-:W-:Y:S01]  /*4f70*/  UMOV UR20, 0x0 ;  /* 0x0000000000147882 */ /* 0x000fe20000000000 */
[----:B------:R-:W-:Y:S01]  /*4f80*/  UMOV UR21, 0x4100010 ;  /* 0x0410001000157882 */ /* 0x000fe20000000000 */
[----:B--2---:R-:W-:Y:S01]  /*4f90*/  ULEA UR6, UR6, UR4, 0x18 ;  /* 0x0000000406067291 */ /* 0x004fe2000f8ec0ff */
[----:B------:R-:W2:Y:S03]  /*4fa0*/  LDCU UR4, c[0x0][0x38c] ;  /* 0x00007180ff0477ac */ /* 0x000ea60008000800 */
[----:B------:R-:W-:-:S02]  /*4fb0*/  UIADD3 UR11, UPT, UPT, UR6, 0x2800, URZ ;  /* 0x00002800060b7890 */ /* 0x000fc4000fffe0ff */
[----:B----4-:R-:W-:-:S03]  /*4fc0*/  UIADD3 UR7, UPT, UPT, UR7, 0x1f, URZ ;  /* 0x0000001f07077890 */ /* 0x010fc6000fffe0ff */
[----:B-1----:R-:W1:Y:S01]  /*4fd0*/  LDS R0, [UR6+0x430] ;  /* 0x00043006ff007984 */ /* 0x002e620008000800 */
[----:B------:R-:W-:Y:S02]  /*4fe0*/  UIADD3 UR12, UPT, UPT, UR6, 0x1d800, URZ ;  /* 0x0001d800060c7890 */ /* 0x000fe4000fffe0ff */
[----:B------:R-:W-:Y:S02]  /*4ff0*/  USHF.R.S32.HI UR5, URZ, 0x1f, UR7 ;  /* 0x0000001fff057899 */ /* 0x000fe40008011407 */
[----:B------:R-:W-:Y:S02]  /*5000*/  USHF.R.U32.HI UR11, URZ, 0x4, UR11 ;  /* 0x00000004ff0b7899 */ /* 0x000fe4000801160b */
[----:B------:R-:W-:Y:S02]  /*5010*/  ULEA.HI UR5, UR5, UR7, URZ, 0x5 ;  /* 0x0000000705057291 */ /* 0x000fe4000f8f28ff */
[----:B------:R-:W-:Y:S02]  /*5020*/  USHF.R.U32.HI UR12, URZ, 0x4, UR12 ;  /* 0x00000004ff0c7899 */ /* 0x000fe4000801160c */
[----:B------:R-:W-:-:S02]  /*5030*/  USHF.R.S32.HI UR5, URZ, 0x5, UR5 ;  /* 0x00000005ff057899 */ /* 0x000fc40008011405 */
[----:B------:R-:W-:Y:S02]  /*5040*/  ULOP3.LUT UR11, UR11, 0x3fff, URZ, 0xc0, !UPT ;  /* 0x00003fff0b0b7892 */ /* 0x000fe4000f8ec0ff */
[----:B------:R-:W-:Y:S02]  /*5050*/  UISETP.LT.AND UP0, UPT, UR5, 0x1, UPT ;  /* 0x000000010500788c */ /* 0x000fe4000bf01270 */
[----:B------:R-:W-:Y:S02]  /*5060*/  ULOP3.LUT UR12, UR12, 0x3fff, URZ, 0xc0, !UPT ;  /* 0x00003fff0c0c7892 */ /* 0x000fe4000f8ec0ff */
[----:B------:R-:W-:Y:S02]  /*5070*/  USEL UR10, UR5, 0x1, !UP0 ;  /* 0x00000001050a7887 */ /* 0x000fe4000c000000 */
[----:B------:R-:W-:Y:S02]  /*5080*/  ULOP3.LUT UR11, UR11, 0x10000, URZ, 0xfc, !UPT ;  /* 0x000100000b0b7892 */ /* 0x000fe4000f8efcff */
[----:B------:R-:W-:-:S02]  /*5090*/  ULOP3.LUT UR12, UR12, 0x10000, URZ, 0xfc, !UPT ;  /* 0x000100000c0c7892 */ /* 0x000fc4000f8efcff */
[----:B------:R-:W-:Y:S02]  /*50a0*/  UIADD3 UR10, UPT, UPT, -UR10, URZ, URZ ;  /* 0x000000ff0a0a7290 */ /* 0x000fe4000fffe1ff */
[----:B--2---:R-:W-:Y:S01]  /*50b0*/  UISETP.GE.AND UP3, UPT, UR4, 0x1, UPT ;  /* 0x000000010400788c */ /* 0x004fe2000bf66270 */
[----:B-1----:R-:W-:-:S15]  /*50c0*/  R2UR UR19, R0 ;  /* 0x00000000001372ca */ /* 0x002fde00000e0000 */
.L_x_110:
[----:B------:R-:W-:Y:S02]  /*50d0*/  LEA R0, R10, UR6, 0x3 ;  /* 0x000000060a007c11 */ /* 0x000fe4000f8e18ff */
[----:B------:R-:W-:Y:S02]  /*50e0*/  SHF.L.U32 R5, R9, 0x1f, RZ ;  /* 0x0000001f09057819 */ /* 0x000fe400000006ff */
[----:B------:R-:W-:Y:S01]  /*50f0*/  PLOP3.LUT P0, PT, PT, PT, UP3, 0x80, 0x8 ;  /* 0x000000000008781c */ /* 0x000fe20003f0f038 */
[----:B------:R-:W-:Y:S01]  /*5100*/  VIADD R3, R0, 0x390 ;  /* 0x0000039000037836 */ /* 0x000fe20000000000 */
[----:B-1----:R-:W1:Y:S02]  /*5110*/  SYNCS.PHASECHK.TRANS64.TRYWAIT P1, [R0+URZ+0x380], R5 ;  /* 0x00038005000075a7 */ /* 0x002e6400080211ff */
[----:B-1--4-:R-:W-:Y:S09]  /*5120*/  @!P1 BRA `(.L_x_104) ;  /* 0x0000004800049947 */ /* 0x012ff20003800000 */
.L_x_261:
[----:B------:R-:W-:Y:S01]  /*5130*/  LEA R4, R10, UR6, 0x4 ;  /* 0x000000060a047c11 */ /* 0x000fe2000f8e20ff */
[----:B------:R-:W-:Y:S01]  /*5140*/  @UP3 ULEA UR4, UR17, UR6, 0x3 ;  /* 0x0000000611043291 */ /* 0x000fe2000f8e18ff */
[----:B------:R-:W-:Y:S01]  /*5150*/  PLOP3.LUT P2, PT, PT, PT, PT, 0x80, 0x8 ;  /* 0x000000000008781c */ /* 0x000fe20003f4f070 */
[----:B------:R-:W-:Y:S01]  /*5160*/  ULEA UR9, UR18, UR6, 0x3 ;  /* 0x0000000612097291 */ /* 0x000fe2000f8e18ff */
[----:B------:R-:W-:Y:S02]  /*5170*/  PRMT R3, RZ, 0x654, R3 ;  /* 0x00000654ff037816 */ /* 0x000fe40000000003 */
[----:B-1----:R-:W1:Y:S01]  /*5180*/  LDS.128 R4, [R4+0x410] ;  /* 0x0004100004047984 */ /* 0x002e620000000c00 */
[----:B------:R-:W-:Y:S02]  /*5190*/  @P0 SHF.L.U32 R2, R8, 0x1f, RZ ;  /* 0x0000001f08020819 */ /* 0x000fe400000006ff */
[----:B------:R-:W-:Y:S01]  /*51a0*/  SHF.L.U32 R0, R11, 0x1f, RZ ;  /* 0x0000001f0b007819 */ /* 0x000fe200000006ff */
[----:B------:R-:W-:Y:S01]  /*51b0*/  @!PT LDS RZ, [RZ] ;  /* 0x00000000fffff984 */ /* 0x000fe20000000800 */
[----:B------:R-:W-:Y:S01]  /*51c0*/  @!PT LDS RZ, [RZ] ;  /* 0x00000000fffff984 */ /* 0x000fe20000000800 */
[----:B------:R-:W-:Y:S01]  /*51d0*/  @!PT LDS RZ, [RZ] ;  /* 0x00000000fffff984 */ /* 0x000fe20000000800 */
[----:B------:R-:W-:Y:S01]  /*51e0*/  @!PT LDS RZ, [RZ] ;  /* 0x00000000fffff984 */ /* 0x000fe20000000800 */
[----:B------:R2:W-:Y:S06]  /*51f0*/  MEMBAR.ALL.CTA ;  /* 0x0000000000007992 */ /* 0x0005ec0000008000 */
[----:B--2---:R-:W2:Y:S02]  /*5200*/  FENCE.VIEW.ASYNC.S ;  /* 0x00000000000073c6 */ /* 0x004ea40000000000 */
[----:B--2---:R2:W-:Y:S01]  /*5210*/  SYNCS.ARRIVE.TRANS64.RED.A1T0 RZ, [R3+URZ], RZ ;  /* 0x000000ff03ff79a7 */ /* 0x0045e200081004ff */
[----:B------:R2:W4:Y:S01]  /*5220*/  @P0 SYNCS.PHASECHK.TRANS64.TRYWAIT P2, [UR4], R2 ;  /* 0x00000002ff0005a7 */ /* 0x0005220008041104 */
[----:B-1----:R-:W-:Y:S01]  /*5230*/  LOP3.LUT P1, RZ, R6, 0x1, RZ, 0xc0, !PT ;  /* 0x0000000106ff7812 */ /* 0x002fe2000782c0ff */
[----:B------:R-:W1:Y:S02]  /*5240*/  SYNCS.PHASECHK.TRANS64.TRYWAIT P0, [UR9+0x3c0], R0 ;  /* 0x0003c000ff0075a7 */ /* 0x000e640008001109 */
[----:B-12-4-:R-:W-:Y:S10]  /*5250*/  @!P0 BRA `(.L_x_105) ;  /* 0x0000004400cc8947 */ /* 0x016ff40003800000 */
.L_x_263:
[----:B------:R-:W-:Y:S01]  /*5260*/  IADD3 R10, PT, PT, R10, 0x1, RZ ;  /* 0x000000010a0a7810 */ /* 0x000fe20007ffe0ff */
[----:B------:R-:W-:Y:S06]  /*5270*/  BRA.U !UP3, `(.L_x_106) ;  /* 0x000000010ba07547 */ /* 0x000fec000b800000 */
[----:B------:R-:W-:Y:S02]  /*5280*/  ULEA.HI UR8, UR18, UR18, URZ, 0x1 ;  /* 0x0000001212087291 */ /* 0x000fe4000f8f08ff */
[----:B------:R-:W-:Y:S02]  /*5290*/  UPLOP3.LUT UP4, UPT, UPT, UPT, UPT, 0x40, 0x4 ;  /* 0x000000000004789c */ /* 0x000fe40003f8e870 */
[----:B------:R-:W-:Y:S02]  /*52a0*/  USHF.L.U32 UR4, UR8, 0x5, URZ ;  /* 0x0000000508047899 */ /* 0x000fe400080006ff */
[----:B------:R-:W-:Y:S02]  /*52b0*/  ULOP3.LUT UR8, UR8, 0xffe, URZ, 0xc0, !UPT ;  /* 0x00000ffe08087892 */ /* 0x000fe4000f8ec0ff */
[----:B------:R-:W-:Y:S02]  /*52c0*/  ULOP3.LUT UR4, UR4, 0xffffffc0, URZ, 0xc0, !UPT ;  /* 0xffffffc004047892 */ /* 0x000fe4000f8ec0ff */
[----:B------:R-:W-:-:S02]  /*52d0*/  UIADD3 UR8, UPT, UPT, -UR8, UR18, URZ ;  /* 0x0000001208087290 */ /* 0x000fc4000fffe1ff */
[----:B------:R-:W-:Y:S01]  /*52e0*/  UIADD3 UR4, UPT, UPT, UR19, UR4, URZ ;  /* 0x0000000413047290 */ /* 0x000fe2000fffe0ff */
[----:B------:R-:W-:Y:S01]  /*52f0*/  UMOV UR16, UR10 ;  /* 0x0000000a00107c82 */ /* 0x000fe20008000000 */
[----:B------:R-:W-:Y:S02]  /*5300*/  UMOV UR15, UR5 ;  /* 0x00000005000f7c82 */ /* 0x000fe40008000000 */
[----:B------:R-:W-:Y:S01]  /*5310*/  ULEA UR8, UR8, UR4, 0x14 ;  /* 0x0000000408087291 */ /* 0x000fe2000f8ea0ff */
[----:B------:R-:W-:-:S11]  /*5320*/  UMOV UR14, UR17 ;  /* 0x00000011000e7c82 */ /* 0x000fd60008000000 */
.L_x_109:
[----:B------:R-:W-:Y:S02]  /*5330*/  UIADD3 UR16, UPT, UPT, UR16, 0x1, URZ ;  /* 0x0000000110107890 */ /* 0x000fe4000fffe0ff */
[----:B--2---:R-:W-:Y:S02]  /*5340*/  ULEA UR7, UR14, UR6, 0x3 ;  /* 0x000000060e077291 */ /* 0x004fe4000f8e18ff */
[----:B------:R-:W-:Y:S01]  /*5350*/  UISETP.NE.AND UP0, UPT, UR16, URZ, UPT ;  /* 0x000000ff1000728c */ /* 0x000fe2000bf05270 */
[----:B----4-:R-:W-:Y:S10]  /*5360*/  @P2 BRA `(.L_x_107) ;  /* 0x00000000000c2947 */ /* 0x010ff40003800000 */
[----:B-1----:R-:W-:Y:S04]  /*5370*/  SHF.L.U32 R3, R8, 0x1f, RZ ;  /* 0x0000001f08037819 */ /* 0x002fe800000006ff */
[----:B------:R-:W1:Y:S02]  /*5380*/  SYNCS.PHASECHK.TRANS64.TRYWAIT P0, [UR7], R3 ;  /* 0x00000003ff0075a7 */ /* 0x000e640008001107 */
[----:B-1----:R-:W-:Y:S05]  /*5390*/  @!P0 BRA `(.L_x_108) ;  /* 0x0000004400948947 */ /* 0x002fea0003800000 */
.L_x_107:
[----:B------:R-:W-:Y:S01]  /*53a0*/  UISETP.NE.AND UP1, UPT, UR15, 0x1, UPT ;  /* 0x000000010f00788c */ /* 0x000fe2000bf25270 */
[----:B------:R-:W-:Y:S01]  /*53b0*/  PLOP3.LUT P2, PT, PT, PT, PT, 0x80, 0x8 ;  /* 0x000000000008781c */ /* 0x000fe20003f4f070 */
[----:B------:R-:W-:Y:S02]  /*53c0*/  UIADD3 UR17, UPT, UPT, UR14, 0x1, URZ ;  /* 0x000000010e117890 */ /* 0x000fe4000fffe0ff */
[----:B------:R-:W-:Y:S02]  /*53d0*/  ULEA UR22, UR14, UR12, 0x7 ;  /* 0x0000000c0e167291 */ /* 0x000fe4000f8e38ff */
[----:B------:R-:W-:Y:S01]  /*53e0*/  UISETP.NE.AND UP2, UPT, UR17, 0x36, UPT ;  /* 0x000000361100788c */ /* 0x000fe2000bf45270 */
[----:B------:R-:W-:Y:S01]  /*53f0*/  PLOP3.LUT P0, PT, PT, PT, UP1, 0x80, 0x8 ;  /* 0x000000000008781c */ /* 0x000fe20003f0f018 */
[----:B------:R-:W-:Y:S02]  /*5400*/  ULEA UR24, UR14, UR11, 0x7 ;  /* 0x0000000b0e187291 */ /* 0x000fe4000f8e38ff */
[----:B------:R-:W-:Y:S02]  /*5410*/  USEL UR13, URZ, 0x1, UP2 ;  /* 0x00000001ff0d7887 */ /* 0x000fe40009000000 */
[----:B------:R-:W-:Y:S02]  /*5420*/  USEL UR17, UR17, URZ, UP2 ;  /* 0x000000ff11117287 */ /* 0x000fe40009000000 */
[----:B------:R-:W-:Y:S02]  /*5430*/  UIADD3 UR7, UPT, UPT, UR7, 0x1b0, URZ ;  /* 0x000001b007077890 */ /* 0x000fe4000fffe0ff */
[----:B------:R-:W-:Y:S01]  /*5440*/  @UP1 ULEA UR4, UR17, UR6, 0x3 ;  /* 0x0000000611041291 */ /* 0x000fe2000f8e18ff */
[----:B------:R-:W-:Y:S01]  /*5450*/  LOP3.LUT R8, R8, UR13, RZ, 0x3c, !PT ;  /* 0x0000000d08087c12 */ /* 0x000fe2000f8e3cff */
[----:B------:R-:W-:Y:S01]  /*5460*/  UMOV UR23, 0xc0004010 ;  /* 0xc000401000177882 */ /* 0x000fe20000000000 */
[----:B------:R-:W-:Y:S01]  /*5470*/  UMOV UR25, 0xc0004010 ;  /* 0xc000401000197882 */ /* 0x000fe20000000000 */
[----:B------:R-:W-:Y:S01]  /*5480*/  UIADD3 UR15, UPT, UPT, UR15, -0x1, URZ ;  /* 0xffffffff0f0f7890 */ /* 0x000fe2000fffe0ff */
[----:B-1----:R-:W-:Y:S01]  /*5490*/  @P0 SHF.L.U32 R0, R8, 0x1f, RZ ;  /* 0x0000001f08000819 */ /* 0x002fe200000006ff */
[----:B------:R-:W-:Y:S03]  /*54a0*/  UMOV UR14, UR17 ;  /* 0x00000011000e7c82 */ /* 0x000fe60008000000 */
[----:B------:R2:W4:Y:S01]  /*54b0*/  @P0 SYNCS.PHASECHK.TRANS64.TRYWAIT P2, [UR4], R0 ;  /* 0x00000000ff0005a7 */ /* 0x0005220008041104 */
[----:B------:R2:W-:Y:S01]  /*54c0*/  UTCQMMA gdesc[UR24], gdesc[UR22], tmem[UR8], tmem[UR20], idesc[UR21], UP4 ;  /* 0x00ff1416180075ea */ /* 0x0005e2000a000308 */
[----:B------:R-:W-:Y:S01]  /*54d0*/  UPLOP3.LUT UP4, UPT, UPT, UPT, UPT, 0x80, 0x8 ;  /* 0x000000000008789c */ /* 0x000fe20003f8f070 */
[----:B------:R2:W-:Y:S01]  /*54e0*/  UTCBAR [UR7], URZ ;  /* 0x000000ff070073e9 */ /* 0x0005e200080000ff */
[----:B------:R-:W-:Y:S09]  /*54f0*/  BRA.U UP0, `(.L_x_109) ;  /* 0xfffffffd008c7547 */ /* 0x000ff2000b83ffff */
.L_x_106:
[----:B------:R-:W-:Y:S01]  /*5500*/  UIADD3 UR18, UPT, UPT, UR18, 0x1, URZ ;  /* 0x0000000112127890 */ /* 0x000fe2000fffe0ff */
[C---:B------:R-:W-:Y:S01]  /*5510*/  ISETP.NE.AND P0, PT, R10.reuse, 0x2, PT ;  /* 0x000000020a00780c */ /* 0x040fe20003f05270 */
[----:B------:R-:W-:Y:S02]  /*5520*/  UIADD3 UR9, UPT, UPT, UR9, 0x3a0, URZ ;  /* 0x000003a009097890 */ /* 0x000fe4000fffe0ff */
[----:B------:R-:W-:Y:S01]  /*5530*/  UISETP.NE.AND UP0, UPT, UR18, 0x4, UPT ;  /* 0x000000041200788c */ /* 0x000fe2000bf05270 */
[----:B-12---:R-:W-:Y:S02]  /*5540*/  SEL R0, RZ, 0x1, P0 ;  /* 0x00000001ff007807 */ /* 0x006fe40000000000 */
[----:B------:R-:W-:Y:S01]  /*5550*/  SEL R10, R10, RZ, P0 ;  /* 0x000000ff0a0a7207 */ /* 0x000fe20000000000 */
[----:B------:R-:W-:Y:S01]  /*5560*/  USEL UR4, URZ, 0x1, UP0 ;  /* 0x00000001ff047887 */ /* 0x000fe20008000000 */
[----:B------:R-:W-:Y:S01]  /*5570*/  LOP3.LUT R9, R9, R0, RZ, 0x3c, !PT ;  /* 0x0000000009097212 */ /* 0x000fe200078e3cff */
[----:B------:R-:W-:Y:S01]  /*5580*/  USEL UR18, UR18, URZ, UP0 ;  /* 0x000000ff12127287 */ /* 0x000fe20008000000 */
[----:B------:R1:W-:Y:S03]  /*5590*/  UTCBAR [UR9], URZ ;  /* 0x000000ff090073e9 */ /* 0x0003e600080000ff */
[----:B------:R-:W-:Y:S01]  /*55a0*/  LOP3.LUT R11, R11, UR4, RZ, 0x3c, !PT ;  /* 0x000000040b0b7c12 */ /* 0x000fe2000f8e3cff */
[----:B------:R-:W-:Y:S07]  /*55b0*/  @P1 BRA `(.L_x_110) ;  /* 0xfffffff800c41947 */ /* 0x000fee000383ffff */
[----:B------:R-:W2:Y:S01]  /*55c0*/  S2UR UR4, SR_CgaCtaId ;  /* 0x00000000000479c3 */ /* 0x000ea20000008800 */
[----:B------:R-:W-:Y:S01]  /*55d0*/  ELECT P0, URZ, PT ;  /* 0x0000000000ff782f */ /* 0x000fe20003800000 */
[----:B------:R-:W-:Y:S01]  /*55e0*/  IMAD.MOV.U32 R0, RZ, RZ, 0x1 ;  /* 0x00000001ff007424 */ /* 0x000fe200078e00ff */
[----:B------:R-:W-:Y:S01]  /*55f0*/  UIADD3 UR6, UPT, UPT, UR6, 0x3c0, URZ ;  /* 0x000003c006067890 */ /* 0x000fe2000fffe0ff */
[----:B------:R-:W-:Y:S01]  /*5600*/  SHF.L.U32 R3, R11, 0x1f, RZ ;  /* 0x0000001f0b037819 */ /* 0x000fe200000006ff */
[----:B------:R-:W-:-:S03]  /*5610*/  UMOV UR5, 0x40 ;  /* 0x0000004000057882 */ /* 0x000fc60000000000 */
[----:B------:R-:W-:Y:S01]  /*5620*/  UVIRTCOUNT.DEALLOC.SMPOOL 0x80 ;  /* 0x000000800000784c */ /* 0x000fe20000000000 */
[----:B--2---:R-:W-:Y:S02]  /*5630*/  ULEA UR4, UR4, UR5, 0x18 ;  /* 0x0000000504047291 */ /* 0x004fe4000f8ec0ff */
[----:B------:R-:W-:-:S07]  /*5640*/  ULEA UR5, UR18, UR6, 0x3 ;  /* 0x0000000612057291 */ /* 0x000fce000f8e18ff */
[----:B------:R2:W-:Y:S02]  /*5650*/  @P0 STS.U8 [UR4+0x1c], R0 ;  /* 0x00001c00ff000988 */ /* 0x0005e40008000004 */
[----:B------:R-:W3:Y:S02]  /*5660*/  SYNCS.PHASECHK.TRANS64.TRYWAIT P0, [UR5], R3 ;  /* 0x00000003ff0075a7 */ /* 0x000ee40008001105 */
[----:B--23--:R-:W-:Y:S05]  /*5670*/  @!P0 BRA `(.L_x_111) ;  /* 0x0000004000f48947 */ /* 0x00cfea0003800000 */
.L_x_266:
[----:B------:R-:W-:-:S04]  /*5680*/  UIADD3 UR7, UPT, UPT, UR18, 0x1, URZ ;  /* 0x0000000112077890 */ /* 0x000fc8000fffe0ff */
[----:B------:R-:W-:-:S04]  /*5690*/  UISETP.NE.AND UP0, UPT, UR7, 0x4, UPT ;  /* 0x000000040700788c */ /* 0x000fc8000bf05270 */
[----:B------:R-:W-:Y:S02]  /*56a0*/  USEL UR8, URZ, 0x1, UP0 ;  /* 0x00000001ff087887 */ /* 0x000fe40008000000 */
[----:B------:R-:W-:-:S04]  /*56b0*/  USEL UR7, UR7, URZ, UP0 ;  /* 0x000000ff07077287 */ /* 0x000fc80008000000 */
[----:B------:R-:W-:Y:S01]  /*56c0*/  ULEA UR5, UR7, UR6, 0x3 ;  /* 0x0000000607057291 */ /* 0x000fe2000f8e18ff */
[----:B------:R-:W-:-:S04]  /*56d0*/  LOP3.LUT R2, R11, UR8, RZ, 0x3c, !PT ;  /* 0x000000080b027c12 */ /* 0x000fc8000f8e3cff */
[----:B--2---:R-:W-:-:S04]  /*56e0*/  SHF.L.U32 R3, R2, 0x1f, RZ ;  /* 0x0000001f02037819 */ /* 0x004fc800000006ff */
[----:B------:R-:W2:Y:S02]  /*56f0*/  SYNCS.PHASECHK.TRANS64.TRYWAIT P0, [UR5], R3 ;  /* 0x00000003ff0075a7 */ /* 0x000ea40008001105 */
[----:B--2---:R-:W-:Y:S05]  /*5700*/  @!P0 BRA `(.L_x_112) ;  /* 0x0000004000e88947 */ /* 0x004fea0003800000 */
.L_x_268:
        /* <DEDUP_REMOVED lines=9> */
.L_x_270:
[----:B------:R-:W-:-:S04]  /*57a0*/  UIADD3 UR7, UPT, UPT, UR7, 0x1, URZ ;  /* 0x0000000107077890 */ /* 0x000fc8000fffe0ff */
[----:B------:R-:W-:-:S04]  /*57b0*/  UISETP.NE.AND UP0, UPT, UR7, 0x4, UPT ;  /* 0x000000040700788c */ /* 0x000fc8000bf05270 */
[----:B------:R-:W-:Y:S02]  /*57c0*/  USEL UR5, URZ, 0x1, UP0 ;  /* 0x00000001ff057887 */ /* 0x000fe40008000000 */
[----:B------:R-:W-:-:S04]  /*57d0*/  USEL UR7, UR7, URZ, UP0 ;  /* 0x000000ff07077287 */ /* 0x000fc80008000000 */
[----:B------:R-:W-:Y:S01]  /*57e0*/  ULEA UR7, UR7, UR6, 0x3 ;  /* 0x0000000607077291 */ /* 0x000fe2000f8e18ff */
[----:B--2---:R-:W-:-:S04]  /*57f0*/  LOP3.LUT R3, R2, UR5, RZ, 0x3c, !PT ;  /* 0x0000000502037c12 */ /* 0x004fc8000f8e3cff */
[----:B------:R-:W-:-:S04]  /*5800*/  SHF.L.U32 R3, R3, 0x1f, RZ ;  /* 0x0000001f03037819 */ /* 0x000fc800000006ff */
[----:B------:R-:W2:Y:S02]  /*5810*/  SYNCS.PHASECHK.TRANS64.TRYWAIT P0, [UR7], R3 ;  /* 0x00000003ff0075a7 */ /* 0x000ea40008001107 */
[----:B--2---:R-:W-:Y:S05]  /*5820*/  @!P0 BRA `(.L_x_114) ;  /* 0x0000004000d08947 */ /* 0x004fea0003800000 */
.L_x_272:
[----:B------:R-:W-:Y:S01]  /*5830*/  NOP ;  /* 0x0000000000007918 */ /* 0x000fe20000000000 */
[----:B--2---:R-:W2:Y:S01]  /*5840*/  LDS R0, [UR4+0x14] ;  /* 0x00001404ff007984 */ /* 0x004ea20008000800 */
[----:B------:R-:W-:Y:S01]  /*5850*/  ULOP3.LUT UR6, UR19, 0xffff, URZ, 0xc0, !UPT ;  /* 0x0000ffff13067892 */ /* 0x000fe2000f8ec0ff */
[----:B------:R-:W-:Y:S01]  /*5860*/  UMOV UR8, 0xffff ;  /* 0x0000ffff00087882 */ /* 0x000fe20000000000 */
[----:B------:R-:W-:Y:S02]  /*5870*/  UMOV UR5, 0x1 ;  /* 0x0000000100057882 */ /* 0x000fe40000000000 */
[----:B------:R-:W-:-:S04]  /*5880*/  USHF.R.U32.HI UR6, URZ, 0x5, UR6 ;  /* 0x00000005ff067899 */ /* 0x000fc80008011606 */
[----:B------:R-:W-:Y:S02]  /*5890*/  USHF.L.U32 UR8, UR8, UR6, URZ ;  /* 0x0000000608087299 */ /* 0x000fe400080006ff */
[----:B------:R-:W-:-:S04]  /*58a0*/  USHF.L.U32 UR5, UR5, UR6, URZ ;  /* 0x0000000605057299 */ /* 0x000fc800080006ff */
[----:B--2---:R-:W-:-:S04]  /*58b0*/  LOP3.LUT R0, R0, UR8, RZ, 0xc0, !PT ;  /* 0x0000000800007c12 */ /* 0x004fc8000f8ec0ff */
[----:B------:R-:W-:-:S13]  /*58c0*/  ISETP.NE.AND P0, PT, R0, UR8, PT ;  /* 0x0000000800007c0c */ /* 0x000fda000bf05270 */
[----:B------:R-:W-:Y:S05]  /*58d0*/  @P0 BRA `(.L_x_115) ;  /* 0x0000000000580947 */ /* 0x000fea0003800000 */
[----:B------:R-:W2:Y:S02]  /*58e0*/  LDS R0, [UR4+0x18] ;  /* 0x00001804ff007984 */ /* 0x000ea40008000800 */
[----:B--2---:R-:W-:-:S04]  /*58f0*/  LOP3.LUT R0, R0, UR5, RZ, 0xc0, !PT ;  /* 0x0000000500007c12 */ /* 0x004fc8000f8ec0ff */
[----:B------:R-:W-:-:S13]  /*5900*/  ISETP.NE.AND P0, PT, R0, UR5, PT ;  /* 0x0000000500007c0c */ /* 0x000fda000bf05270 */
[----:B------:R-:W-:Y:S05]  /*5910*/  @P0 BRA `(.L_x_116) ;  /* 0x00000000003c0947 */ /* 0x000fea0003800000 */
[----:B------:R-:W2:Y:S01]  /*5920*/  S2R R2, SR_LANEID ;  /* 0x0000000000027919 */ /* 0x000ea20000000000 */
[----:B------:R-:W-:Y:S01]  /*5930*/  ULOP3.LUT UR8, URZ, UR8, URZ, 0x33, !UPT ;  /* 0x00000008ff087292 */ /* 0x000fe2000f8e33ff */
[----:B------:R-:W-:Y:S01]  /*5940*/  LOP3.LUT R4, RZ, UR5, RZ, 0x33, !PT ;  /* 0x00000005ff047c12 */ /* 0x000fe2000f8e33ff */
[----:B------:R-:W-:Y:S02]  /*5950*/  VOTEU.ANY UR7, UPT, PT ;  /* 0x0000000000077886 */ /* 0x000fe400038e0100 */
[----:B------:R-:W-:Y:S01]  /*5960*/  UFLO.U32 UR7, UR7 ;  /* 0x00000007000772bd */ /* 0x000fe200080e0000 */
[----:B------:R-:W3:Y:S01]  /*5970*/  REDUX UR5, R4 ;  /* 0x00000000040573c4 */ /* 0x000ee20000000000 */
[----:B------:R-:W-:-:S06]  /*5980*/  IMAD.U32 R0, RZ, RZ, UR8 ;  /* 0x00000008ff007e24 */ /* 0x000fcc000f8e00ff */
[----:B------:R1:W-:Y:S01]  /*5990*/  UTCATOMSWS.AND URZ, UR8 ;  /* 0x0000000800ff79e3 */ /* 0x0003e20008000000 */
[----:B------:R-:W4:Y:S01]  /*59a0*/  REDUX UR6, R0 ;  /* 0x00000000000673c4 */ /* 0x000f220000000000 */
[----:B--2---:R-:W-:Y:S01]  /*59b0*/  ISETP.EQ.U32.AND P0, PT, R2, UR7, PT ;  /* 0x0000000702007c0c */ /* 0x004fe2000bf02070 */
[----:B---3--:R-:W-:Y:S01]  /*59c0*/  IMAD.U32 R2, RZ, RZ, UR5 ;  /* 0x00000005ff027e24 */ /* 0x008fe2000f8e00ff */
[----:B----4-:R-:W-:-:S11]  /*59d0*/  MOV R3, UR6 ;  /* 0x0000000600037c02 */ /* 0x010fd60008000f00 */
[----:B------:R1:W-:Y:S04]  /*59e0*/  @P0 ATOMS.AND RZ, [UR4+0x14], R3 ;  /* 0x00001403ffff098c */ /* 0x0003e8000a800004 */
[----:B------:R1:W-:Y:S01]  /*59f0*/  @P0 ATOMS.AND RZ, [UR4+0x18], R2 ;  /* 0x00001802ffff098c */ /* 0x0003e2000a800004 */
[----:B------:R-:W-:Y:S05]  /*5a00*/  BRA `(.L_x_117) ;  /* 0x0000000000147947 */ /* 0x000fea0003800000 */
.L_x_116:
[----:B------:R-:W-:Y:S02]  /*5a10*/  MOV R2, 0x5a30 ;  /* 0x00005a3000027802 */ /* 0x000fe40000000f00 */
[----:B-1--45:R-:W-:Y:S05]  /*5a20*/  CALL.REL.NOINC `($__internal_0_$__cuda_sm10x_tcgen05_guardrail_trap_col_being_dealloced_not_returned_by_alloc) ;  /* 0x0000004000ec7944 */ /* 0x032fea0003c00000 */
[----:B------:R-:W-:Y:S05]  /*5a30*/  BRA `(.L_x_117) ;  /* 0x0000000000087947 */ /* 0x000fea0003800000 */
.L_x_115:
[----:B------:R-:W-:Y:S02]  /*5a40*/  MOV R2, 0x5a60 ;  /* 0x00005a6000027802 */ /* 0x000fe40000000f00 */
[----:B-1--45:R-:W-:Y:S05]  /*5a50*/  CALL.REL.NOINC `($__internal_2_$__cuda_sm10x_tcgen05_guardrail_trap_unallocated_columns_being_dealloced) ;  /* 0x0000004000f87944 */ /* 0x032fea0003c00000 */
.L_x_117:
[----:B------:R-:W-:Y:S01]  /*5a60*/  NOP ;  /* 0x0000000000007918 */ /* 0x000fe20000000000 */
[----:B-1----:R-:W-:Y:S05]  /*5a70*/  EXIT ;  /* 0x000000000000794d */ /* 0x002fea0003800000 */
.L_x_99:
[----:B------:R-:W-:-:S09]  /*5a80*/  UISETP.NE.OR UP2, UPT, UR8, 0x3, !UP2 ;  /* 0x000000030800788c */ /* 0x000fd2000d745670 */
[----:B------:R-:W-:Y:S05]  /*5a90*/  BRA.U UP2, `(.L_x_118) ;  /* 0x0000000902c87547 */ /* 0x000fea000b800000 */
[----:B------:R-:W1:Y:S01]  /*5aa0*/  LDCU.64 UR6, c[0x0][0x888] ;  /* 0x00011100ff0677ac */ /* 0x000e620008000a00 */
[----:B------:R-:W2:Y:S01]  /*5ab0*/  LDC R0, c[0x0][0xb30] ;  /* 0x0002cc00ff007b82 */ /* 0x000ea20000000800 */
[----:B------:R-:W-:Y:S01]  /*5ac0*/  IMAD.MOV.U32 R30, RZ, RZ, 0x1 ;  /* 0x00000001ff1e7424 */ /* 0x000fe200078e00ff */
[----:B------:R-:W-:Y:S01]  /*5ad0*/  CS2R R28, SRZ ;  /* 0x00000000001c7805 */ /* 0x000fe2000001ff00 */
[----:B------:R-:W4:Y:S01]  /*5ae0*/  LDCU.64 UR4, c[0x0][0x890] ;  /* 0x00011200ff0477ac */ /* 0x000f220008000a00 */
[----:B------:R-:W-:Y:S01]  /*5af0*/  IMAD.MOV.U32 R25, RZ, RZ, 0x1000 ;  /* 0x00001000ff197424 */ /* 0x000fe200078e00ff */
[----:B------:R-:W-:-:S03]  /*5b00*/  UMOV UR8, 0x400 ;  /* 0x0000040000087882 */ /* 0x000fc60000000000 */
[----:B------:R-:W3:Y:S01]  /*5b10*/  LDC R19, c[0x0][0x370] ;  /* 0x0000dc00ff137b82 */ /* 0x000ee20000000800 */
[----:B------:R-:W-:-:S07]  /*5b20*/  UPLOP3.LUT UP1, UPT, UPT, UPT, UPT, 0x40, 0x4 ;  /* 0x000000000004789c */ /* 0x000fce0003f2e870 */
[----:B------:R-:W3:Y:S01]  /*5b30*/  LDC R2, c[0x0][0xb0c] ;  /* 0x0002c300ff027b82 */ /* 0x000ee20000000800 */
[----:B-1----:R-:W-:Y:S02]  /*5b40*/  UISETP.NE.U32.AND UP2, UPT, UR6, URZ, UPT ;  /* 0x000000ff0600728c */ /* 0x002fe4000bf45070 */
[----:B------:R-:W-:Y:S02]  /*5b50*/  ULEA UR6, UR37, UR8, 0x18 ;  /* 0x0000000825067291 */ /* 0x000fe4000f8ec0ff */
[----:B------:R-:W-:Y:S02]  /*5b60*/  UISETP.NE.AND.EX UP2, UPT, UR7, URZ, UPT, UP2 ;  /* 0x000000ff0700728c */ /* 0x000fe4000bf45320 */
[----:B------:R-:W-:Y:S01]  /*5b70*/  UIADD3 UR7, UPT, UPT, UR6, 0x360, URZ ;  /* 0x0000036006077890 */ /* 0x000fe2000fffe0ff */
[----:B------:R-:W1:Y:S01]  /*5b80*/  LDC R18, c[0x0][0xb20] ;  /* 0x0002c800ff127b82 */ /* 0x000e620000000800 */
[----:B----4-:R-:W-:Y:S01]  /*5b90*/  UISETP.NE.U32.AND UP3, UPT, UR4, URZ, UPT ;  /* 0x000000ff0400728c */ /* 0x010fe2000bf65070 */
[----:B--2---:R-:W-:Y:S01]  /*5ba0*/  ISETP.NE.AND P1, PT, R0, 0x1, PT ;  /* 0x000000010000780c */ /* 0x004fe20003f25270 */
[----:B------:R-:W-:-:S02]  /*5bb0*/  UPRMT UR37, UR37, 0x654, UR7 ;  /* 0x0000065425257896 */ /* 0x000fc40008000007 */
[----:B------:R-:W-:-:S03]  /*5bc0*/  UISETP.NE.AND.EX UP3, UPT, UR5, URZ, UPT, UP3 ;  /* 0x000000ff0500728c */ /* 0x000fc6000bf65330 */
[----:B------:R-:W2:Y:S08]  /*5bd0*/  LDC.64 R32, c[0x0][0x348] ;  /* 0x0000d200ff207b82 */ /* 0x000eb00000000a00 */
[----:B------:R-:W4:Y:S08]  /*5be0*/  LDC.64 R16, c[0x0][0xb10] ;  /* 0x0002c400ff107b82 */ /* 0x000f300000000a00 */
[----:B------:R-:W1:Y:S08]  /*5bf0*/  LDC.64 R6, c[0x0][0xb18] ;  /* 0x0002c600ff067b82 */ /* 0x000e700000000a00 */
[----:B------:R-:W1:Y:S08]  /*5c00*/  LDC.64 R4, c[0x0][0xb28] ;  /* 0x0002ca00ff047b82 */ /* 0x000e700000000a00 */
[----:B---3--:R-:W1:Y:S02]  /*5c10*/  LDC R24, c[0x0][0x374] ;  /* 0x0000dd00ff187b82 */ /* 0x008e640000000800 */
.L_x_126:
[C---:B------:R-:W-:Y:S02]  /*5c20*/  LEA R0, R29.reuse, UR6, 0x3 ;  /* 0x000000061d007c11 */ /* 0x040fe4000f8e18ff */
[----:B------:R-:W-:Y:S02]  /*5c30*/  SHF.L.U32 R3, R28, 0x1f, RZ ;  /* 0x0000001f1c037819 */ /* 0x000fe400000006ff */
[----:B------:R-:W-:Y:S02]  /*5c40*/  LEA R20, R29, UR6, 0x4 ;  /* 0x000000061d147c11 */ /* 0x000fe4000f8e20ff */
[----:B---3--:R-:W3:Y:S02]  /*5c50*/  SYNCS.PHASECHK.TRANS64.TRYWAIT P0, [R0+URZ+0x380], R3 ;  /* 0x00038003000075a7 */ /* 0x008ee400080011ff */
[----:B---3--:R-:W-:Y:S05]  /*5c60*/  @!P0 BRA `(.L_x_119) ;  /* 0x0000003c00d88947 */ /* 0x008fea0003800000 */
.L_x_273:
[----:B------:R-:W-:Y:S01]  /*5c70*/  ISETP.GE.AND P0, PT, R40, 0x1, PT ;  /* 0x000000012800780c */ /* 0x000fe20003f06270 */
[----:B------:R-:W1:Y:S01]  /*5c80*/  LDS.128 R20, [R20+0x410] ;  /* 0x0004100014147984 */ /* 0x000e620000000c00 */
[----:B------:R-:W-:Y:S01]  /*5c90*/  ISETP.NE.U32.AND P4, PT, RZ, UR4, PT ;  /* 0x00000004ff007c0c */ /* 0x000fe2000bf85070 */
[----:B---3--:R-:W-:Y:S01]  /*5ca0*/  VIADD R0, R0, 0x390 ;  /* 0x0000039000007836 */ /* 0x008fe20000000000 */
[----:B------:R-:W-:Y:S02]  /*5cb0*/  SHF.L.U32 R26, R30, 0x1f, RZ ;  /* 0x0000001f1e1a7819 */ /* 0x000fe400000006ff */
[----:B------:R-:W-:Y:S02]  /*5cc0*/  ISETP.NE.AND.EX P4, PT, RZ, UR5, PT, P4 ;  /* 0x00000005ff007c0c */ /* 0x000fe4000bf85340 */
[----:B------:R-:W-:Y:S01]  /*5cd0*/  PRMT R0, RZ, 0x654, R0 ;  /* 0x00000654ff007816 */ /* 0x000fe20000000000 */
[----:B------:R-:W-:Y:S01]  /*5ce0*/  @!PT LDS RZ, [RZ] ;  /* 0x00000000fffff984 */ /* 0x000fe20000000800 */
[----:B------:R-:W-:Y:S01]  /*5cf0*/  @!PT LDS RZ, [RZ] ;  /* 0x00000000fffff984 */ /* 0x000fe20000000800 */
[----:B------:R-:W-:Y:S01]  /*5d00*/  @!PT LDS RZ, [RZ] ;  /* 0x00000000fffff984 */ /* 0x000fe20000000800 */
[----:B------:R-:W-:Y:S01]  /*5d10*/  @!PT LDS RZ, [RZ] ;  /* 0x00000000fffff984 */ /* 0x000fe20000000800 */
[----:B------:R3:W-:Y:S06]  /*5d20*/  MEMBAR.ALL.CTA ;  /* 0x0000000000007992 */ /* 0x0007ec0000008000 */
[----:B---3--:R-:W3:Y:S02]  /*5d30*/  FENCE.VIEW.ASYNC.S ;  /* 0x00000000000073c6 */ /* 0x008ee40000000000 */
[----:B---3--:R3:W-:Y:S01]  /*5d40*/  SYNCS.ARRIVE.TRANS64.RED.A1T0 RZ, [R0+URZ], RZ ;  /* 0x000000ff00ff79a7 */ /* 0x0087e200081004ff */
[----:B-1----:R-:W-:Y:S11]  /*5d50*/  LOP3.LUT P3, RZ, R22, 0x1, RZ, 0xc0, !PT ;  /* 0x0000000116ff7812 */ /* 0x002ff6000786c0ff */
[----:B------:R-:W-:Y:S02]  /*5d60*/  @!UPT UIADD3 URZ, UPT, UPT, URZ, URZ, URZ ;  /* 0x000000fffffff290 */ /* 0x000fe4000fffe0ff */
[----:B------:R-:W-:Y:S02]  /*5d70*/  @P3 MOV R13, R20 ;  /* 0x00000014000d3202 */ /* 0x000fe40000000f00 */
[----:B------:R-:W-:Y:S01]  /*5d80*/  @P3 LOP3.LUT R8, R21, 0xffff, RZ, 0xc0, !PT ;  /* 0x0000ffff15083812 */ /* 0x000fe200078ec0ff */
[----:B---3--:R-:W-:Y:S06]  /*5d90*/  @!P0 BRA `(.L_x_120) ;  /* 0x0000000000a48947 */ /* 0x008fec0003800000 */
[----:B------:R-:W-:Y:S01]  /*5da0*/  IMAD.HI.U32 R31, R24, R7, RZ ;  /* 0x00000007181f7227 */ /* 0x000fe200078e00ff */
[----:B------:R-:W-:Y:S02]  /*5db0*/  ISETP.NE.AND P0, PT, R6, 0x1, PT ;  /* 0x000000010600780c */ /* 0x000fe40003f05270 */
[----:B------:R-:W-:Y:S01]  /*5dc0*/  ISETP.NE.AND P2, PT, R40, 0x1, PT ;  /* 0x000000012800780c */ /* 0x000fe20003f45270 */
[----:B----4-:R-:W-:Y:S01]  /*5dd0*/  IMAD.HI.U32 R34, R19, R16, RZ ;  /* 0x0000001013227227 */ /* 0x010fe200078e00ff */
[----:B------:R-:W-:Y:S02]  /*5de0*/  SHF.R.U32.HI R31, RZ, R18, R31 ;  /* 0x00000012ff1f7219 */ /* 0x000fe4000001161f */
[----:B------:R-:W-:Y:S01]  /*5df0*/  ISETP.NE.AND P5, PT, R2, 0x1, PT ;  /* 0x000000010200780c */ /* 0x000fe20003fa5270 */
[----:B------:R-:W-:Y:S01]  /*5e00*/  IMAD.HI.U32 R36, R13, R16, RZ ;  /* 0x000000100d247227 */ /* 0x000fe200078e00ff */
[----:B------:R-:W-:Y:S02]  /*5e10*/  SHF.R.U32.HI R34, RZ, R17, R34 ;  /* 0x00000011ff227219 */ /* 0x000fe40000011622 */
[----:B------:R-:W-:Y:S01]  /*5e20*/  SEL R3, R24, R31, !P0 ;  /* 0x0000001f18037207 */ /* 0x000fe20004000000 */
[C---:B------:R-:W-:Y:S01]  /*5e30*/  IMAD.HI.U32 R31, R8.reuse, R7, RZ ;  /* 0x00000007081f7227 */ /* 0x040fe200078e00ff */
[----:B------:R-:W-:Y:S02]  /*5e40*/  SEL R11, R19, R34, !P5 ;  /* 0x00000022130b7207 */ /* 0x000fe40006800000 */
[----:B------:R-:W-:Y:S01]  /*5e50*/  SHF.R.U32.HI R36, RZ, R17, R36 ;  /* 0x00000011ff247219 */ /* 0x000fe20000011624 */
[----:B------:R-:W-:Y:S01]  /*5e60*/  IMAD.HI.U32 R38, R3, R4, RZ ;  /* 0x0000000403267227 */ /* 0x000fe200078e00ff */
[----:B------:R-:W-:Y:S03]  /*5e70*/  SHF.R.U32.HI R31, RZ, R18, R31 ;  /* 0x00000012ff1f7219 */ /* 0x000fe6000001161f */
[----:B------:R-:W-:Y:S01]  /*5e80*/  IMAD.HI.U32 R34, R11, R4, RZ ;  /* 0x000000040b227227 */ /* 0x000fe200078e00ff */
[----:B------:R-:W-:Y:S02]  /*5e90*/  @P2 SHF.R.U32.HI R3, RZ, R5, R38 ;  /* 0x00000005ff032219 */ /* 0x000fe40000011626 */
[----:B------:R-:W-:Y:S02]  /*5ea0*/  SEL R9, R8, R31, !P0 ;  /* 0x0000001f08097207 */ /* 0x000fe40004000000 */
[----:B------:R-:W-:Y:S01]  /*5eb0*/  @P2 SHF.R.U32.HI R11, RZ, R5, R34 ;  /* 0x00000005ff0b2219 */ /* 0x000fe20000011622 */
[C---:B------:R-:W-:Y:S01]  /*5ec0*/  IMAD R10, R40.reuse, R3, RZ ;  /* 0x00000003280a7224 */ /* 0x040fe200078e02ff */
[----:B------:R-:W-:Y:S01]  /*5ed0*/  SEL R3, R13, R36, !P5 ;  /* 0x000000240d037207 */ /* 0x000fe20006800000 */
[C---:B------:R-:W-:Y:S03]  /*5ee0*/  IMAD.HI.U32 R14, R9.reuse, R4, RZ ;  /* 0x00000004090e7227 */ /* 0x040fe600078e00ff */
[----:B------:R-:W-:Y:S01]  /*5ef0*/  ISETP.GE.AND P0, PT, R9, R10, PT ;  /* 0x0000000a0900720c */ /* 0x000fe20003f06270 */
[C---:B------:R-:W-:Y:S01]  /*5f00*/  IMAD R12, R40.reuse, R11, RZ ;  /* 0x0000000b280c7224 */ /* 0x040fe200078e02ff */
[-C--:B------:R-:W-:Y:S04]  /*5f10*/  SHF.R.U32.HI R14, RZ, R5.reuse, R14 ;  /* 0x00000005ff0e7219 */ /* 0x080fe8000001160e */
[----:B------:R-:W-:Y:S02]  /*5f20*/  ISETP.GE.OR P0, PT, R3, R12, P0 ;  /* 0x0000000c0300720c */ /* 0x000fe40000706670 */
[----:B------:R-:W-:Y:S05]  /*5f30*/  SEL R15, R9, R14, !P2 ;  /* 0x0000000e090f7207 */ /* 0x000fea0005000000 */
[----:B------:R-:W-:Y:S04]  /*5f40*/  IMAD.MOV R14, RZ, RZ, -R15 ;  /* 0x000000ffff0e7224 */ /* 0x000fe800078e0a0f */
[----:B------:R-:W-:Y:S02]  /*5f50*/  IMAD R14, R40, R14, R9 ;  /* 0x0000000e280e7224 */ /* 0x000fe400078e0209 */
[C---:B------:R-:W-:Y:S05]  /*5f60*/  @!P0 IMAD.HI.U32 R10, R3.reuse, R4, RZ ;  /* 0x00000004030a8227 */ /* 0x040fea00078e00ff */
[----:B------:R-:W-:Y:S04]  /*5f70*/  @!P0 SHF.R.U32.HI R10, RZ, R5, R10 ;  /* 0x00000005ff0a8219 */ /* 0x000fe8000001160a */
[----:B------:R-:W-:Y:S01]  /*5f80*/  @!P0 SEL R0, R3, R10, !P2 ;  /* 0x0000000a03008207 */ /* 0x000fe20005000000 */
[----:B------:R-:W-:Y:S03]  /*5f90*/  IMAD.MOV R10, RZ, RZ, -R3 ;  /* 0x000000ffff0a7224 */ /* 0x000fe600078e0a03 */
[----:B------:R-:W-:Y:S01]  /*5fa0*/  @!P0 IADD3 R15, PT, PT, R15, -R0, RZ ;  /* 0x800000000f0f8210 */ /* 0x000fe20007ffe0ff */
[----:B------:R-:W-:Y:S01]  /*5fb0*/  @!P0 IMAD R0, R11, R14, R0 ;  /* 0x0000000e0b008224 */ /* 0x000fe200078e0200 */
[----:B------:R-:W-:Y:S01]  /*5fc0*/  IADD3 R11, PT, PT, -R9, RZ, RZ ;  /* 0x000000ff090b7210 */ /* 0x000fe20007ffe1ff */
[----:B------:R-:W-:Y:S02]  /*5fd0*/  IMAD R13, R2, R10, R13 ;  /* 0x0000000a020d7224 */ /* 0x000fe400078e020d */
[----:B------:R-:W-:Y:S02]  /*5fe0*/  @!P0 IMAD R9, R15, R40, R3 ;  /* 0x000000280f098224 */ /* 0x000fe400078e0203 */
[----:B------:R-:W-:Y:S02]  /*5ff0*/  @!P0 IMAD.MOV.U32 R3, RZ, RZ, R0 ;  /* 0x000000ffff038224 */ /* 0x000fe400078e0000 */
[----:B------:R-:W-:Y:S02]  /*6000*/  IMAD R8, R6, R11, R8 ;  /* 0x0000000b06087224 */ /* 0x000fe400078e0208 */
[----:B------:R-:W-:Y:S02]  /*6010*/  IMAD R13, R3, R2, R13 ;  /* 0x00000002030d7224 */ /* 0x000fe400078e020d */
[----:B------:R-:W-:Y:S02]  /*6020*/  IMAD R8, R9, R6, R8 ;  /* 0x0000000609087224 */ /* 0x000fe400078e0208 */
.L_x_120:
[----:B------:R-:W-:Y:S05]  /*6030*/  BRA.U UP1, `(.L_x_121) ;  /* 0x0000000101107547 */ /* 0x000fea000b800000 */
[----:B------:R-:W-:Y:S04]  /*6040*/  MOV R0, UR13 ;  /* 0x0000000d00007c02 */ /* 0x000fe80008000f00 */
[----:B------:R-:W-:Y:S04]  /*6050*/  SHF.L.U32 R3, R0, 0x1f, RZ ;  /* 0x0000001f00037819 */ /* 0x000fe800000006ff */
[----:B------:R-:W1:Y:S02]  /*6060*/  SYNCS.PHASECHK.TRANS64.TRYWAIT P0, [UR6+0x378], R3 ;  /* 0x00037803ff0075a7 */ /* 0x000e640008001106 */
[----:B-1----:R-:W-:Y:S05]  /*6070*/  @!P0 BRA `(.L_x_122) ;  /* 0x0000003800e88947 */ /* 0x002fea0003800000 */
.L_x_121:
[----:B------:R-:W-:Y:S05]  /*6080*/  BRA.U !UP3, `(.L_x_123) ;  /* 0x000000010b347547 */ /* 0x000fea000b800000 */
[----:B------:R-:W-:Y:S01]  /*6090*/  UPLOP3.LUT UP0, UPT, UPT, UPT, UP2, 0x80, 0x8 ;  /* 0x000000000008789c */ /* 0x000fe20003f0f020 */
[----:B-1----:R-:W-:Y:S02]  /*60a0*/  HFMA2 R0, -RZ, RZ, 0, 5.9604644775390625e-08 ;  /* 0x00000001ff007431 */ /* 0x002fe400000001ff */
[----:B------:R-:W-:Y:S03]  /*60b0*/  IMAD.MOV.U32 R96, RZ, RZ, 0x1 ;  /* 0x00000001ff607424 */ /* 0x000fe600078e00ff */
[----:B------:R-:W-:Y:S05]  /*60c0*/  PLOP3.LUT P0, PT, PT, PT, UP0, 0x80, 0x8 ;  /* 0x000000000008781c */ /* 0x000fea0003f0f008 */
[----:B------:R-:W1:Y:S01]  /*60d0*/  @UP0 LDCU.64 UR8, c[0x0][0x888] ;  /* 0x00011100ff0807ac */ /* 0x000e620008000a00 */
[----:B------:R-:W-:Y:S07]  /*60e0*/  @UP0 UIMAD UR7, UR36, UR4, URZ ;  /* 0x00000004240702a4 */ /* 0x000fee000f8e02ff */
[----:B------:R-:W-:Y:S01]  /*60f0*/  @!P0 PRMT R96, R0, 0x7610, R96 ;  /* 0x0000761000608816 */ /* 0x000fe20000000060 */
[----:B-1----:R-:W-:Y:S03]  /*6100*/  @UP0 UIMAD.WIDE UR8, UR7, 0x4, UR8 ;  /* 0x00000004070808a5 */ /* 0x002fe6000f8e0208 */
[----:B------:R-:W1:Y:S03]  /*6110*/  @!UP0 LDCU UR7, c[0x0][0x880] ;  /* 0x00011000ff0787ac */ /* 0x000e660008000800 */
[----:B------:R-:W-:Y:S01]  /*6120*/  IMAD.U32 R10, RZ, RZ, UR8 ;  /* 0x00000008ff0a7e24 */ /* 0x000fe2000f8e00ff */
[----:B------:R-:W-:Y:S05]  /*6130*/  MOV R11, UR9 ;  /* 0x00000009000b7c02 */ /* 0x000fea0008000f00 */
[----:B-----5:R3:W5:Y:S02]  /*6140*/  @P0 LDG.E R49, desc[UR40][R10.64] ;  /* 0x000000280a310981 */ /* 0x020764000c1e1900 */
[----:B-1-3--:R-:W-:Y:S07]  /*6150*/  @!P0 IMAD.U32 R49, RZ, RZ, UR7 ;  /* 0x00000007ff318e24 */ /* 0x00afee000f8e00ff */
.L_x_123:
[----:B-----5:R-:W-:Y:S01]  /*6160*/  @!P4 FSETP.EQ.AND P5, PT, R49, RZ, PT ;  /* 0x000000ff3100c20b */ /* 0x020fe20003fa2000 */
[----:B------:R-:W-:Y:S01]  /*6170*/  @!UPT UIADD3 URZ, UPT, UPT, URZ, URZ, URZ ;  /* 0x000000fffffff290 */ /* 0x000fe2000fffe0ff */
[----:B------:R-:W-:Y:S11]  /*6180*/  @!P4 BRA `(.L_x_124) ;  /* 0x000000000014c947 */ /* 0x000ff60003800000 */
[----:B------:R-:W-:Y:S02]  /*6190*/  LOP3.LUT P0, RZ, R96, 0xff, RZ, 0xc0, !PT ;  /* 0x000000ff60ff7812 */ /* 0x000fe4000780c0ff */
[----:B------:R-:W-:Y:S04]  /*61a0*/  PLOP3.LUT P5, PT, PT, PT, UP0, 0x80, 0x8 ;  /* 0x000000000008781c */ /* 0x000fe80003faf008 */
[----:B------:R-:W-:Y:S07]  /*61b0*/  PLOP3.LUT P5, PT, P5, PT, PT, 0x8, 0x80 ;  /* 0x000000000080781c */ /* 0x000fee0002fae170 */
[----:B------:R-:W-:Y:S11]  /*61c0*/  @P0 FSETP.EQ.AND P5, PT, R49, RZ, PT ;  /* 0x000000ff3100020b */ /* 0x000ff60003fa2000 */
[----:B------:R-:W-:Y:S02]  /*61d0*/  @!UPT UIADD3 URZ, UPT, UPT, URZ, URZ, URZ ;  /* 0x000000fffffff290 */ /* 0x000fe4000fffe0ff */
.L_x_124:
[----:B------:R-:W3:Y:S01]  /*61e0*/  SYNCS.PHASECHK.TRANS64.TRYWAIT P4, [UR6+0x368], R26 ;  /* 0x0003681aff0075a7 */ /* 0x000ee20008081106 */
[----:B------:R-:W-:Y:S01]  /*61f0*/  @P3 SHF.R.U32.HI R27, RZ, 0x10, R21 ;  /* 0x00000010ff1b3819 */ /* 0x000fe20000011615 */
[----:B------:R-:W-:Y:S01]  /*6200*/  VIADD R29, R29, 0x1 ;  /* 0x000000011d1d7836 */ /* 0x000fe20000000000 */
[----:B------:R-:W5:Y:S08]  /*6210*/  LDC.64 R14, c[0x0][0xb10] ;  /* 0x0002c400ff0e7b82 */ /* 0x000f700000000a00 */
[----:B------:R-:W2:Y:S08]  /*6220*/  LDC.64 R10, c[0x0][0xb18] ;  /* 0x0002c600ff0a7b82 */ /* 0x000eb00000000a00 */
[----:B-1----:R-:W1:Y:S08]  /*6230*/  @!P1 LDC R0, c[0x0][0xb20] ;  /* 0x0002c800ff009b82 */ /* 0x002e700000000800 */
[----:B------:R-:W4:Y:S01]  /*6240*/  @!P1 LDC R3, c[0x0][0xb0c] ;  /* 0x0002c300ff039b82 */ /* 0x000f220000000800 */
[----:B-----5:R-:W-:Y:S05]  /*6250*/  @!P1 IMAD.HI.U32 R14, R13, R14, RZ ;  /* 0x0000000e0d0e9227 */ /* 0x020fea00078e00ff */
[----:B------:R-:W-:Y:S01]  /*6260*/  @!P1 SHF.R.U32.HI R14, RZ, R15, R14 ;  /* 0x0000000fff0e9219 */ /* 0x000fe2000001160e */
[----:B--2---:R-:W-:Y:S01]  /*6270*/  @!P1 IMAD.HI.U32 R11, R8, R11, RZ ;  /* 0x0000000b080b9227 */ /* 0x004fe200078e00ff */
[----:B------:R-:W-:Y:S04]  /*6280*/  @!P1 ISETP.NE.AND P0, PT, R10, 0x1, PT ;  /* 0x000000010a00980c */ /* 0x000fe80003f05270 */
[----:B-1----:R-:W-:Y:S02]  /*6290*/  @!P1 SHF.R.U32.HI R9, RZ, R0, R11 ;  /* 0x00000000ff099219 */ /* 0x002fe4000001160b */
[----:B----4-:R-:W-:Y:S02]  /*62a0*/  @!P1 ISETP.NE.AND P2, PT, R3, 0x1, PT ;  /* 0x000000010300980c */ /* 0x010fe40003f45270 */
[----:B------:R-:W-:Y:S02]  /*62b0*/  @!P1 SEL R9, R8, R9, !P0 ;  /* 0x0000000908099207 */ /* 0x000fe40004000000 */
[----:B------:R-:W-:Y:S02]  /*62c0*/  ELECT P0, URZ, PT ;  /* 0x0000000000ff782f */ /* 0x000fe40003800000 */
[----:B------:R-:W-:Y:S05]  /*62d0*/  @!P1 SEL R14, R13, R14, !P2 ;  /* 0x0000000e0d0e9207 */ /* 0x000fea0005000000 */
[----:B------:R-:W-:Y:S02]  /*62e0*/  @!P1 IMAD.IADD R0, R9, 0x1, -R14 ;  /* 0x0000000109009824 */ /* 0x000fe400078e0a0e */
[----:B------:R-:W-:Y:S02]  /*62f0*/  @!P1 IMAD.IADD R9, R14, 0x1, -R9 ;  /* 0x000000010e099824 */ /* 0x000fe400078e0a09 */
[----:B------:R-:W-:Y:S02]  /*6300*/  @!P1 IMAD R13, R0, R3, R13 ;  /* 0x00000003000d9224 */ /* 0x000fe400078e020d */
[----:B------:R-:W-:Y:S01]  /*6310*/  @!P1 IMAD R8, R9, R10, R8 ;  /* 0x0000000a09089224 */ /* 0x000fe200078e0208 */
[----:B---3--:R-:W-:Y:S06]  /*6320*/  @!P4 BRA `(.L_x_125) ;  /* 0x000000380054c947 */ /* 0x008fec0003800000 */
.L_x_276:
[----:B------:R-:W-:Y:S01]  /*6330*/  PLOP3.LUT P5, PT, P5, P0, PT, 0xf2, 0x2f ;  /* 0x00000000002f781c */ /* 0x000fe20002fa1e72 */
[----:B------:R-:W-:Y:S01]  /*6340*/  UMOV UR14, 0x0 ;  /* 0x00000000000e7882 */ /* 0x000fe20000000000 */
[----:B------:R-:W-:Y:S01]  /*6350*/  LOP3.LUT R30, R30, 0x1, RZ, 0x3c, !PT ;  /* 0x000000011e1e7812 */ /* 0x000fe200078e3cff */
[----:B------:R-:W-:Y:S01]  /*6360*/  UMOV UR15, 0x10000000 ;  /* 0x10000000000f7882 */ /* 0x000fe20000000000 */
[----:B------:R-:W-:Y:S01]  /*6370*/  UMOV UR12, UR36 ;  /* 0x00000024000c7c82 */ /* 0x000fe20008000000 */
[----:B------:R-:W-:Y:S08]  /*6380*/  @P3 R2UR UR36, R27 ;  /* 0x000000001b2432ca */ /* 0x000ff000000e0000 */
[----:B-1----:R-:W-:Y:S01]  /*6390*/  @!P5 IADD3 R3, P0, PT, R32, 0x580, RZ ;  /* 0x000005802003d810 */ /* 0x002fe20007f1e0ff */
[----:B------:R-:W-:Y:S01]  /*63a0*/  @!P5 IMAD.SHL.U32 R91, R91, 0x40, RZ ;  /* 0x000000405b5bd824 */ /* 0x000fe200078e00ff */
[----:B------:R-:W-:Y:S01]  /*63b0*/  VOTEU.ALL UP1, P5 ;  /* 0x0000000000ff7886 */ /* 0x000fe20002820000 */
[----:B------:R-:W-:Y:S01]  /*63c0*/  @!P5 IMAD.SHL.U32 R97, R97, 0x40, RZ ;  /* 0x000000406161d824 */ /* 0x000fe200078e00ff */
[----:B------:R-:W-:Y:S01]  /*63d0*/  @!P5 R2UR UR8, R3 ;  /* 0x000000000308d2ca */ /* 0x000fe200000e0000 */
[----:B------:R-:W-:Y:S01]  /*63e0*/  @!P5 IMAD.X R0, RZ, RZ, R33, P0 ;  /* 0x000000ffff00d224 */ /* 0x000fe200000e0621 */
[----:B------:R-:W-:Y:S01]  /*63f0*/  @!P5 R2UR UR10, R91 ;  /* 0x000000005b0ad2ca */ /* 0x000fe200000e0000 */
[----:B------:R-:W-:Y:S01]  /*6400*/  @!UP1 UIADD3 UR9, UPT, UPT, UR6, 0x360, URZ ;  /* 0x0000036006099890 */ /* 0x000fe2000fffe0ff */
[----:B------:R-:W-:Y:S01]  /*6410*/  @!P5 R2UR UR11, R97 ;  /* 0x00000000610bd2ca */ /* 0x000fe200000e0000 */
[----:B------:R-:W-:Y:S01]  /*6420*/  IMAD.IADD R91, R8, 0x1, R79 ;  /* 0x00000001085b7824 */ /* 0x000fe200078e024f */
[----:B------:R-:W-:Y:S01]  /*6430*/  @!P5 R2UR UR7, R0 ;  /* 0x000000000007d2ca */ /* 0x000fe200000e0000 */
[----:B------:R-:W-:Y:S01]  /*6440*/  IMAD.IADD R97, R13, 0x1, R90 ;  /* 0x000000010d617824 */ /* 0x000fe200078e025a */
[C---:B------:R-:W-:Y:S04]  /*6450*/  ISETP.NE.AND P0, PT, R29.reuse, 0x2, PT ;  /* 0x000000021d00780c */ /* 0x040fe80003f05270 */
[----:B------:R-:W-:Y:S01]  /*6460*/  SEL R3, RZ, 0x1, P0 ;  /* 0x00000001ff037807 */ /* 0x000fe20000000000 */
[----:B------:R-:W-:Y:S01]  /*6470*/  IMAD.U32 R10, RZ, RZ, UR8 ;  /* 0x00000008ff0a7e24 */ /* 0x000fe2000f8e00ff */
[----:B------:R-:W-:Y:S01]  /*6480*/  @!UP1 UIADD3 UR8, UPT, UPT, UR6, 0x600, URZ ;  /* 0x0000060006089890 */ /* 0x000fe2000fffe0ff */
[----:B------:R-:W-:Y:S01]  /*6490*/  SEL R29, R29, RZ, P0 ;  /* 0x000000ff1d1d7207 */ /* 0x000fe20000000000 */
[----:B------:R-:W-:Y:S01]  /*64a0*/  VOTEU.ALL UP1, P5 ;  /* 0x0000000000ff7886 */ /* 0x000fe20002820000 */
[----:B------:R-:W-:Y:S02]  /*64b0*/  LOP3.LUT R28, R28, R3, RZ, 0x3c, !PT ;  /* 0x000000031c1c7212 */ /* 0x000fe400078e3cff */
[----:B------:R-:W-:Y:S01]  /*64c0*/  IMAD.U32 R11, RZ, RZ, UR7 ;  /* 0x00000007ff0b7e24 */ /* 0x000fe2000f8e00ff */
[----:B------:R-:W-:Y:S04]  /*64d0*/  @!P5 R2UR UR16, R10 ;  /* 0x000000000a10d2ca */ /* 0x000fe800000e0000 */
[----:B------:R-:W-:Y:S11]  /*64e0*/  @!P5 R2UR UR17, R11 ;  /* 0x000000000b11d2ca */ /* 0x000ff600000e0000 */
[----:B------:R-:W-:Y:S02]  /*64f0*/  @!UPT UIADD3 URZ, UPT, UPT, URZ, URZ, URZ ;  /* 0x000000fffffff290 */ /* 0x000fe4000fffe0ff */
[----:B------:R3:W-:Y:S01]  /*6500*/  @!UP1 UTMALDG.3D [UR8], [UR16], desc[UR14] ;  /* 0x00000e08100095b4 */ /* 0x0007e20008011000 */
[----:B------:R3:W-:Y:S01]  /*6510*/  @!P5 SYNCS.ARRIVE.TRANS64.RED.A0TR RZ, [UR6+0x360], R25 ;  /* 0x00036019ffffd9a7 */ /* 0x0007e20008300406 */
[----:B------:R-:W-:Y:S01]  /*6520*/  UPLOP3.LUT UP1, UPT, UPT, UPT, UPT, 0x80, 0x8 ;  /* 0x000000000008789c */ /* 0x000fe20003f2f070 */
[----:B------:R-:W-:Y:S01]  /*6530*/  SYNCS.ARRIVE.TRANS64.RED.A1T0 RZ, [UR37], RZ ;  /* 0x000000ffffff79a7 */ /* 0x000fe20008100425 */
[----:B------:R-:W-:Y:S09]  /*6540*/  @P3 BRA `(.L_x_126) ;  /* 0xfffffff400b43947 */ /* 0x000ff2000383ffff */
[----:B------:R-:W-:Y:S07]  /*6550*/  MOV R0, UR6 ;  /* 0x0000000600007c02 */ /* 0x000fee0008000f00 */
.L_x_127:
[----:B-1----:R-:W-:-:S04]  /*6560*/  SHF.L.U32 R3, R30, 0x1f, RZ ;  /* 0x0000001f1e037819 */ /* 0x002fc800000006ff */
[----:B------:R1:W2:Y:S03]  /*6570*/  SYNCS.PHASECHK.TRANS64.TRYWAIT P0, [R0+URZ+0x368], R3 ;  /* 0x00036803000075a7 */ /* 0x0002a600080011ff */
[----:B--2---:R-:W-:Y:S05]  /*6580*/  @!P0 NANOSLEEP.SYNCS 0x989680 ;  /* 0x009896800000895d */ /* 0x004fea0003900000 */
[----:B------:R-:W2:Y:S02]  /*6590*/  @!P0 SYNCS.PHASECHK.TRANS64 P0, [R0+URZ+0x368], R3 ;  /* 0x00036803000085a7 */ /* 0x000ea400080010ff */
[----:B--23--:R-:W-:Y:S05]  /*65a0*/  @P0 EXIT ;  /* 0x000000000000094d */ /* 0x00cfea0003800000 */
[----:B------:R-:W-:Y:S05]  /*65b0*/  BRA `(.L_x_127) ;  /* 0xfffffffc00e87947 */ /* 0x000fea000383ffff */
.L_x_118:
[----:B------:R-:W-:-:S06]  /*65c0*/  UISETP.GE.AND UP1, UPT, UR8, 0x4, UPT ;  /* 0x000000040800788c */ /* 0x000fcc000bf26270 */
[----:B------:R-:W-:-:S13]  /*65d0*/  PLOP3.LUT P0, PT, PT, PT, UP1, 0x80, 0x8 ;  /* 0x000000000008781c */ /* 0x000fda0003f0f018 */
[----:B------:R-:W-:Y:S05]  /*65e0*/  @!P0 EXIT ;  /* 0x000000000000894d */ /* 0x000fea0003800000 */
[----:B------:R-:W-:Y:S01]  /*65f0*/  BAR.SYNC.DEFER_BLOCKING 0x6, 0xa0 ;  /* 0x0182800000007b1d */ /* 0x000fe20000010000 */
[C---:B------:R-:W-:Y:S02]  /*6600*/  IMAD.SHL.U32 R5, R101.reuse, 0x40, RZ ;  /* 0x0000004065057824 */ /* 0x040fe400078e00ff */
[----:B------:R-:W-:Y:S02]  /*6610*/  HFMA2 R111, -RZ, RZ, 0, 0 ;  /* 0x00000000ff6f7431 */ /* 0x000fe400000001ff */
[C---:B------:R-:W-:Y:S01]  /*6620*/  IMAD.SHL.U32 R0, R101.reuse, 0x20, RZ ;  /* 0x0000002065007824 */ /* 0x040fe200078e00ff */
[----:B------:R-:W-:Y:S01]  /*6630*/  CS2R R106, SRZ ;  /* 0x00000000006a7805 */ /* 0x000fe2000001ff00 */
[----:B------:R-:W-:Y:S01]  /*6640*/  IMAD.SHL.U32 R2, R101, 0x2, RZ ;  /* 0x0000000265027824 */ /* 0x000fe200078e00ff */
[----:B------:R-:W-:Y:S01]  /*6650*/  UMOV UR43, 0x400 ;  /* 0x00000400002b7882 */ /* 0x000fe20000000000 */
[----:B------:R-:W1:Y:S01]  /*6660*/  LDC R99, c[0x0][0x370] ;  /* 0x0000dc00ff637b82 */ /* 0x000e620000000800 */
[----:B------:R-:W-:Y:S01]  /*6670*/  ULEA UR43, UR37, UR43, 0x18 ;  /* 0x0000002b252b7291 */ /* 0x000fe2000f8ec0ff */
[----:B------:R-:W-:Y:S01]  /*6680*/  LOP3.LUT R7, R5, 0x180, RZ, 0xc0, !PT ;  /* 0x0000018005077812 */ /* 0x000fe200078ec0ff */
[C---:B------:R-:W-:Y:S01]  /*6690*/  IMAD.SHL.U32 R103, R101.reuse, 0x8, RZ ;  /* 0x0000000865677824 */ /* 0x040fe200078e00ff */
[----:B------:R-:W-:Y:S01]  /*66a0*/  LOP3.LUT R0, R0, 0xc00, RZ, 0xc0, !PT ;  /* 0x00000c0000007812 */ /* 0x000fe200078ec0ff */
[----:B------:R-:W-:Y:S01]  /*66b0*/  IMAD.U32 R46, R101, 0x10000, RZ ;  /* 0x00010000652e7824 */ /* 0x000fe200078e00ff */
[----:B------:R-:W-:Y:S01]  /*66c0*/  LOP3.LUT R2, R7, 0x20, R2, 0xf8, !PT ;  /* 0x0000002007027812 */ /* 0x000fe200078ef802 */
[----:B------:R-:W-:Y:S01]  /*66d0*/  UIADD3 UR4, UPT, UPT, UR43, 0x1600, URZ ;  /* 0x000016002b047890 */ /* 0x000fe2000fffe0ff */
[----:B------:R-:W2:Y:S01]  /*66e0*/  LDC R42, c[0x0][0xb0c] ;  /* 0x0002c300ff2a7b82 */ /* 0x000ea20000000800 */
[----:B------:R-:W-:Y:S01]  /*66f0*/  LOP3.LUT R0, R0, 0x40, R5, 0xf8, !PT ;  /* 0x0000004000007812 */ /* 0x000fe200078ef805 */
[----:B------:R-:W-:Y:S01]  /*6700*/  IMAD.MOV.U32 R44, RZ, RZ, RZ ;  /* 0x000000ffff2c7224 */ /* 0x000fe200078e00ff */
[----:B------:R-:W-:Y:S01]  /*6710*/  LOP3.LUT R103, R2, 0x30, R103, 0x78, !PT ;  /* 0x0000003002677812 */ /* 0x000fe200078e7867 */
[----:B------:R-:W-:Y:S01]  /*6720*/  IMAD.MOV.U32 R108, RZ, RZ, RZ ;  /* 0x000000ffff6c7224 */ /* 0x000fe200078e00ff */
[----:B------:R-:W-:Y:S01]  /*6730*/  LOP3.LUT R0, R0, 0x200, R5, 0xf8, !PT ;  /* 0x0000020000007812 */ /* 0x000fe200078ef805 */
[----:B------:R-:W-:Y:S01]  /*6740*/  IMAD.SHL.U32 R5, R101, 0x10, RZ ;  /* 0x0000001065057824 */ /* 0x000fe200078e00ff */
[----:B------:R-:W-:Y:S01]  /*6750*/  LOP3.LUT R46, R46, 0x600000, RZ, 0xc0, !PT ;  /* 0x006000002e2e7812 */ /* 0x000fe200078ec0ff */
[----:B------:R-:W4:Y:S01]  /*6760*/  LDC R98, c[0x0][0xb20] ;  /* 0x0002c800ff627b82 */ /* 0x000f220000000800 */
[----:B------:R-:W3:Y:S01]  /*6770*/  LDS R3, [UR43+0x430] ;  /* 0x0004302bff037984 */ /* 0x000ee20008000800 */
[----:B------:R-:W-:Y:S01]  /*6780*/  LOP3.LUT R103, R0, R103, RZ, 0xfc, !PT ;  /* 0x0000006700677212 */ /* 0x000fe200078efcff */
[----:B------:R-:W-:Y:S01]  /*6790*/  IMAD.U32 R109, RZ, RZ, UR4 ;  /* 0x00000004ff6d7e24 */ /* 0x000fe2000f8e00ff */
[----:B------:R-:W-:Y:S01]  /*67a0*/  LOP3.LUT R5, R5, 0x20, RZ, 0xc0, !PT ;  /* 0x0000002005057812 */ /* 0x000fe200078ec0ff */
[----:B------:R-:W1:Y:S01]  /*67b0*/  LDCU.64 UR46, c[0x0][0x348] ;  /* 0x00006900ff2e77ac */ /* 0x000e620008000a00 */
[----:B------:R-:W-:-:S02]  /*67c0*/  IADD3 R102, PT, PT, R103, UR43, RZ ;  /* 0x0000002b67667c10 */ /* 0x000fc4000fffe0ff */
[----:B------:R-:W1:Y:S01]  /*67d0*/  LDC R41, c[0x0][0xb30] ;  /* 0x0002cc00ff297b82 */ /* 0x000e620000000800 */
[----:B------:R-:W1:Y:S01]  /*67e0*/  LDCU.64 UR38, c[0x0][0x888] ;  /* 0x00011100ff2677ac */ /* 0x000e620008000a00 */
[----:B------:R-:W-:Y:S01]  /*67f0*/  IADD3 R102, PT, PT, -R5, 0x600, R102 ;  /* 0x0000060005667810 */ /* 0x000fe20007ffe166 */
[----:B------:R-:W-:-:S05]  /*6800*/  UIADD3 UR42, UPT, UPT, UR43, 0x600, URZ ;  /* 0x000006002b2a7890 */ /* 0x000fca000fffe0ff */
[----:B------:R-:W1:Y:S08]  /*6810*/  LDC.64 R88, c[0x0][0xb10] ;  /* 0x0002c400ff587b82 */ /* 0x000e700000000a00 */
[----:B------:R-:W1:Y:S08]  /*6820*/  LDC.64 R38, c[0x0][0xb18] ;  /* 0x0002c600ff267b82 */ /* 0x000e700000000a00 */
[----:B------:R-:W1:Y:S08]  /*6830*/  LDC.64 R84, c[0x0][0x888] ;  /* 0x00022200ff547b82 */ /* 0x000e700000000a00 */
[----:B------:R-:W1:Y:S01]  /*6840*/  LDC.64 R36, c[0x0][0xb28] ;  /* 0x0002ca00ff247b82 */ /* 0x000e620000000a00 */
[----:B---3--:R-:W-:-:S07]  /*6850*/  IMAD.IADD R46, R3, 0x1, R46 ;  /* 0x00000001032e7824 */ /* 0x008fce00078e022e */
[----:B------:R-:W3:Y:S08]  /*6860*/  LDC.64 R86, c[0x0][0x890] ;  /* 0x00022400ff567b82 */ /* 0x000ef00000000a00 */
[----:B------:R-:W1:Y:S08]  /*6870*/  LDC.64 R82, c[0x0][0x8b0] ;  /* 0x00022c00ff527b82 */ /* 0x000e700000000a00 */
[----:B------:R-:W1:Y:S08]  /*6880*/  LDC.64 R80, c[0x0][0x8a8] ;  /* 0x00022a00ff507b82 */ /* 0x000e700000000a00 */
[----:B--2-4-:R-:W1:Y:S02]  /*6890*/  LDC R100, c[0x0][0x374] ;  /* 0x0000dd00ff647b82 */ /* 0x014e640000000800 */
.L_x_145:
[----:B------:R-:W-:Y:S02]  /*68a0*/  LEA R0, R111, UR43, 0x3 ;  /* 0x0000002b6f007c11 */ /* 0x000fe4000f8e18ff */
[----:B------:R-:W-:Y:S02]  /*68b0*/  SHF.L.U32 R3, R107, 0x1f, RZ ;  /* 0x0000001f6b037819 */ /* 0x000fe400000006ff */
[----:B------:R-:W-:Y:S02]  /*68c0*/  LEA R16, R111, UR43, 0x4 ;  /* 0x0000002b6f107c11 */ /* 0x000fe4000f8e20ff */
[----:B--2---:R-:W2:Y:S02]  /*68d0*/  SYNCS.PHASECHK.TRANS64.TRYWAIT P0, [R0+URZ+0x380], R3 ;  /* 0x00038003000075a7 */ /* 0x004ea400080011ff */
[----:B-12---:R-:W-:Y:S05]  /*68e0*/  @!P0 BRA `(.L_x_128) ;  /* 0x0000003000fc8947 */ /* 0x006fea0003800000 */
.L_x_277:
[----:B------:R-:W4:Y:S01]  /*68f0*/  LDC.64 R12, c[0x0][0xb10] ;  /* 0x0002c400ff0c7b82 */ /* 0x000f220000000a00 */
[----:B------:R-:W3:Y:S01]  /*6900*/  LDS.128 R16, [R16+0x410] ;  /* 0x0004100010107984 */ /* 0x000ee20000000c00 */
[----:B-1----:R-:W-:Y:S01]  /*6910*/  ISETP.NE.AND P1, PT, R41, 0x1, PT ;  /* 0x000000012900780c */ /* 0x002fe20003f25270 */
[----:B--2---:R-:W-:Y:S01]  /*6920*/  VIADD R0, R0, 0x390 ;  /* 0x0000039000007836 */ /* 0x004fe20000000000 */
[----:B------:R-:W-:Y:S04]  /*6930*/  ISETP.GE.AND P0, PT, R40, 0x1, PT ;  /* 0x000000012800780c */ /* 0x000fe80003f06270 */
[----:B------:R-:W1:Y:S01]  /*6940*/  LDC.64 R10, c[0x0][0xb18] ;  /* 0x0002c600ff0a7b82 */ /* 0x000e620000000a00 */
[----:B------:R-:W-:Y:S01]  /*6950*/  PRMT R0, RZ, 0x654, R0 ;  /* 0x00000654ff007816 */ /* 0x000fe20000000000 */
[----:B------:R-:W-:Y:S01]  /*6960*/  @!PT LDS RZ, [RZ] ;  /* 0x00000000fffff984 */ /* 0x000fe20000000800 */
[----:B------:R-:W-:Y:S01]  /*6970*/  @!PT LDS RZ, [RZ] ;  /* 0x00000000fffff984 */ /* 0x000fe20000000800 */
[----:B------:R-:W-:Y:S01]  /*6980*/  @!PT LDS RZ, [RZ] ;  /* 0x00000000fffff984 */ /* 0x000fe20000000800 */
[----:B------:R-:W-:Y:S01]  /*6990*/  @!PT LDS RZ, [RZ] ;  /* 0x00000000fffff984 */ /* 0x000fe20000000800 */
[----:B------:R2:W-:Y:S06]  /*69a0*/  MEMBAR.ALL.CTA ;  /* 0x0000000000007992 */ /* 0x0005ec0000008000 */
[----:B--2---:R-:W2:Y:S01]  /*69b0*/  FENCE.VIEW.ASYNC.S ;  /* 0x00000000000073c6 */ /* 0x004ea20000000000 */
[----:B------:R-:W1:Y:S08]  /*69c0*/  @!P1 LDC R14, c[0x0][0xb20] ;  /* 0x0002c800ff0e9b82 */ /* 0x000e700000000800 */
[----:B------:R-:W1:Y:S01]  /*69d0*/  @!P1 LDC R9, c[0x0][0xb0c] ;  /* 0x0002c300ff099b82 */ /* 0x000e620000000800 */
[----:B--2---:R2:W-:Y:S01]  /*69e0*/  SYNCS.ARRIVE.TRANS64.RED.A1T0 RZ, [R0+URZ], RZ ;  /* 0x000000ff00ff79a7 */ /* 0x0045e200081004ff */
[----:B---3--:R-:W-:Y:S04]  /*69f0*/  LOP3.LUT P4, RZ, R18, 0x1, RZ, 0xc0, !PT ;  /* 0x0000000112ff7812 */ /* 0x008fe8000788c0ff */
[----:B------:R-:W-:Y:S09]  /*6a00*/  P2R R110, PR, RZ, 0x10 ;  /* 0x00000010ff6e7803 */ /* 0x000ff20000000000 */
[----:B------:R-:W-:Y:S02]  /*6a10*/  @P4 MOV R45, R16 ;  /* 0x00000010002d4202 */ /* 0x000fe40000000f00 */
[----:B------:R-:W-:Y:S01]  /*6a20*/  @P4 LOP3.LUT R43, R17, 0xffff, RZ, 0xc0, !PT ;  /* 0x0000ffff112b4812 */ /* 0x000fe200078ec0ff */
[----:B--2-4-:R-:W-:Y:S06]  /*6a30*/  @!P0 BRA `(.L_x_129) ;  /* 0x0000000000a48947 */ /* 0x014fec0003800000 */
[----:B------:R-:W-:Y:S01]  /*6a40*/  IMAD.HI.U32 R21, R100, R39, RZ ;  /* 0x0000002764157227 */ /* 0x000fe200078e00ff */
[----:B------:R-:W-:Y:S02]  /*6a50*/  ISETP.NE.AND P0, PT, R38, 0x1, PT ;  /* 0x000000012600780c */ /* 0x000fe40003f05270 */
[----:B------:R-:W-:Y:S01]  /*6a60*/  ISETP.NE.AND P2, PT, R40, 0x1, PT ;  /* 0x000000012800780c */ /* 0x000fe20003f45270 */
[----:B------:R-:W-:Y:S01]  /*6a70*/  IMAD.HI.U32 R20, R99, R88, RZ ;  /* 0x0000005863147227 */ /* 0x000fe200078e00ff */
[----:B------:R-:W-:Y:S02]  /*6a80*/  SHF.R.U32.HI R21, RZ, R98, R21 ;  /* 0x00000062ff157219 */ /* 0x000fe40000011615 */
[----:B------:R-:W-:Y:S01]  /*6a90*/  ISETP.NE.AND P3, PT, R42, 0x1, PT ;  /* 0x000000012a00780c */ /* 0x000fe20003f65270 */
[----:B------:R-:W-:Y:S01]  /*6aa0*/  IMAD.HI.U32 R24, R45, R88, RZ ;  /* 0x000000582d187227 */ /* 0x000fe200078e00ff */
[----:B------:R-:W-:Y:S02]  /*6ab0*/  SHF.R.U32.HI R20, RZ, R89, R20 ;  /* 0x00000059ff147219 */ /* 0x000fe40000011614 */
[----:B------:R-:W-:Y:S01]  /*6ac0*/  SEL R3, R100, R21, !P0 ;  /* 0x0000001564037207 */ /* 0x000fe20004000000 */
[----:B------:R-:W-:Y:S01]  /*6ad0*/  IMAD.HI.U32 R21, R43, R39, RZ ;  /* 0x000000272b157227 */ /* 0x000fe200078e00ff */
[----:B------:R-:W-:Y:S02]  /*6ae0*/  SEL R7, R99, R20, !P3 ;  /* 0x0000001463077207 */ /* 0x000fe40005800000 */
[----:B------:R-:W-:Y:S01]  /*6af0*/  SHF.R.U32.HI R24, RZ, R89, R24 ;  /* 0x00000059ff187219 */ /* 0x000fe20000011618 */
[-C--:B------:R-:W-:Y:S04]  /*6b00*/  IMAD.HI.U32 R20, R3, R36.reuse, RZ ;  /* 0x0000002403147227 */ /* 0x080fe800078e00ff */
[----:B------:R-:W-:Y:S01]  /*6b10*/  IMAD.HI.U32 R22, R7, R36, RZ ;  /* 0x0000002407167227 */ /* 0x000fe200078e00ff */
[-C--:B------:R-:W-:Y:S02]  /*6b20*/  @P2 SHF.R.U32.HI R3, RZ, R37.reuse, R20 ;  /* 0x00000025ff032219 */ /* 0x080fe40000011614 */
[----:B------:R-:W-:Y:S02]  /*6b30*/  SHF.R.U32.HI R20, RZ, R98, R21 ;  /* 0x00000062ff147219 */ /* 0x000fe40000011615 */
[----:B------:R-:W-:Y:S01]  /*6b40*/  @P2 SHF.R.U32.HI R7, RZ, R37, R22 ;  /* 0x00000025ff072219 */ /* 0x000fe20000011616 */
[C---:B------:R-:W-:Y:S01]  /*6b50*/  IMAD R2, R40.reuse, R3, RZ ;  /* 0x0000000328027224 */ /* 0x040fe200078e02ff */
[----:B------:R-:W-:Y:S02]  /*6b60*/  SEL R5, R43, R20, !P0 ;  /* 0x000000142b057207 */ /* 0x000fe40004000000 */
[----:B------:R-:W-:Y:S01]  /*6b70*/  SEL R3, R45, R24, !P3 ;  /* 0x000000182d037207 */ /* 0x000fe20005800000 */
[----:B------:R-:W-:Y:S01]  /*6b80*/  IMAD R4, R40, R7, RZ ;  /* 0x0000000728047224 */ /* 0x000fe200078e02ff */
[C---:B------:R-:W-:Y:S01]  /*6b90*/  ISETP.GE.AND P0, PT, R5.reuse, R2, PT ;  /* 0x000000020500720c */ /* 0x040fe20003f06270 */
[----:B------:R-:W-:Y:S03]  /*6ba0*/  IMAD.HI.U32 R6, R5, R36, RZ ;  /* 0x0000002405067227 */ /* 0x000fe600078e00ff */
[----:B------:R-:W-:Y:S01]  /*6bb0*/  ISETP.GE.OR P0, PT, R3, R4, P0 ;  /* 0x000000040300720c */ /* 0x000fe20000706670 */
[----:B------:R-:W-:Y:S01]  /*6bc0*/  IMAD.MOV R4, RZ, RZ, -R3 ;  /* 0x000000ffff047224 */ /* 0x000fe200078e0a03 */
[-C--:B------:R-:W-:Y:S03]  /*6bd0*/  SHF.R.U32.HI R6, RZ, R37.reuse, R6 ;  /* 0x00000025ff067219 */ /* 0x080fe60000011606 */
[----:B------:R-:W-:Y:S01]  /*6be0*/  IMAD R45, R42, R4, R45 ;  /* 0x000000042a2d7224 */ /* 0x000fe200078e022d */
[----:B------:R-:W-:Y:S05]  /*6bf0*/  SEL R15, R5, R6, !P2 ;  /* 0x00000006050f7207 */ /* 0x000fea0005000000 */
[----:B------:R-:W-:Y:S02]  /*6c00*/  IMAD.MOV R6, RZ, RZ, -R15 ;  /* 0x000000ffff067224 */ /* 0x000fe400078e0a0f */
[C---:B------:R-:W-:Y:S04]  /*6c10*/  @!P0 IMAD.HI.U32 R2, R3.reuse, R36, RZ ;  /* 0x0000002403028227 */ /* 0x040fe800078e00ff */
[----:B------:R-:W-:Y:S01]  /*6c20*/  IMAD R6, R40, R6, R5 ;  /* 0x0000000628067224 */ /* 0x000fe200078e0205 */
[----:B------:R-:W-:Y:S04]  /*6c30*/  @!P0 SHF.R.U32.HI R2, RZ, R37, R2 ;  /* 0x00000025ff028219 */ /* 0x000fe80000011602 */
[----:B------:R-:W-:Y:S02]  /*6c40*/  @!P0 SEL R0, R3, R2, !P2 ;  /* 0x0000000203008207 */ /* 0x000fe40005000000 */
[----:B------:R-:W-:Y:S02]  /*6c50*/  IADD3 R2, PT, PT, -R5, RZ, RZ ;  /* 0x000000ff05027210 */ /* 0x000fe40007ffe1ff */
[----:B------:R-:W-:Y:S01]  /*6c60*/  @!P0 IADD3 R8, PT, PT, R15, -R0, RZ ;  /* 0x800000000f088210 */ /* 0x000fe20007ffe0ff */
[----:B------:R-:W-:Y:S02]  /*6c70*/  @!P0 IMAD R0, R7, R6, R0 ;  /* 0x0000000607008224 */ /* 0x000fe400078e0200 */
[----:B------:R-:W-:Y:S02]  /*6c80*/  IMAD R43, R38, R2, R43 ;  /* 0x00000002262b7224 */ /* 0x000fe400078e022b */
[----:B------:R-:W-:Y:S02]  /*6c90*/  @!P0 IMAD R5, R8, R40, R3 ;  /* 0x0000002808058224 */ /* 0x000fe400078e0203 */
[----:B------:R-:W-:Y:S04]  /*6ca0*/  @!P0 IMAD.MOV.U32 R3, RZ, RZ, R0 ;  /* 0x000000ffff038224 */ /* 0x000fe800078e0000 */
[----:B------:R-:W-:Y:S02]  /*6cb0*/  IMAD R45, R3, R42, R45 ;  /* 0x0000002a032d7224 */ /* 0x000fe400078e022d */
[----:B------:R-:W-:Y:S07]  /*6cc0*/  IMAD R43, R5, R38, R43 ;  /* 0x00000026052b7224 */ /* 0x000fee00078e022b */
.L_x_129:
[----:B------:R-:W-:Y:S01]  /*6cd0*/  @!P1 IMAD.HI.U32 R0, R45, R12, RZ ;  /* 0x0000000c2d009227 */ /* 0x000fe200078e00ff */
[----:B-1----:R-:W-:Y:S01]  /*6ce0*/  @!P1 ISETP.NE.AND P0, PT, R10, 0x1, PT ;  /* 0x000000010a00980c */ /* 0x002fe20003f05270 */
[----:B------:R-:W-:Y:S01]  /*6cf0*/  ULOP3.LUT UP0, URZ, UR42, 0x1b0, URZ, 0xc0, !UPT ;  /* 0x000001b02aff7892 */ /* 0x000fe2000f80c0ff */
[----:B------:R-:W-:Y:S01]  /*6d00*/  @!P1 ISETP.NE.AND P2, PT, R9, 0x1, PT ;  /* 0x000000010900980c */ /* 0x000fe20003f45270 */
[----:B------:R-:W-:Y:S01]  /*6d10*/  @!P1 IMAD.HI.U32 R3, R43, R11, RZ ;  /* 0x0000000b2b039227 */ /* 0x000fe200078e00ff */
[----:B------:R-:W-:Y:S02]  /*6d20*/  @!P1 SHF.R.U32.HI R0, RZ, R13, R0 ;  /* 0x0000000dff009219 */ /* 0x000fe40000011600 */
[----:B------:R-:W-:Y:S01]  /*6d30*/  @P4 SHF.R.U32.HI R105, RZ, 0x10, R17 ;  /* 0x00000010ff694819 */ /* 0x000fe20000011611 */
[----:B------:R-:W-:Y:S01]  /*6d40*/  VIADD R111, R111, 0x1 ;  /* 0x000000016f6f7836 */ /* 0x000fe20000000000 */
[----:B------:R-:W-:Y:S02]  /*6d50*/  @!P1 SHF.R.U32.HI R2, RZ, R14, R3 ;  /* 0x0000000eff029219 */ /* 0x000fe40000011603 */
[----:B------:R-:W-:Y:S02]  /*6d60*/  @!P1 SEL R3, R45, R0, !P2 ;  /* 0x000000002d039207 */ /* 0x000fe40005000000 */
[----:B------:R-:W-:Y:S05]  /*6d70*/  @!P1 SEL R2, R43, R2, !P0 ;  /* 0x000000022b029207 */ /* 0x000fea0004000000 */
[----:B------:R-:W-:Y:S02]  /*6d80*/  @!P1 IMAD.IADD R0, R2, 0x1, -R3 ;  /* 0x0000000102009824 */ /* 0x000fe400078e0a03 */
[----:B------:R-:W-:Y:S02]  /*6d90*/  @!P1 IMAD.IADD R2, R3, 0x1, -R2 ;  /* 0x0000000103029824 */ /* 0x000fe400078e0a02 */
[----:B------:R-:W-:Y:S02]  /*6da0*/  @!P1 IMAD R45, R0, R9, R45 ;  /* 0x00000009002d9224 */ /* 0x000fe400078e022d */
[----:B------:R-:W-:Y:S01]  /*6db0*/  @!P1 IMAD R43, R2, R10, R43 ;  /* 0x0000000a022b9224 */ /* 0x000fe200078e022b */
[----:B------:R-:W-:Y:S06]  /*6dc0*/  BRA.U !UP0, `(.L_x_130) ;  /* 0x0000000108407547 */ /* 0x000fec000b800000 */
[----:B------:R-:W1:Y:S01]  /*6dd0*/  LDCU.64 UR8, c[0x4][0x80] ;  /* 0x01001000ff0877ac */ /* 0x000e620008000a00 */
[----:B------:R-:W-:Y:S01]  /*6de0*/  MOV R3, 0x0 ;  /* 0x0000000000037802 */ /* 0x000fe20000000f00 */
[----:B------:R-:W-:Y:S02]  /*6df0*/  HFMA2 R12, -RZ, RZ, 0, 5.9604644775390625e-08 ;  /* 0x00000001ff0c7431 */ /* 0x000fe400000001ff */
[----:B------:R-:W-:Y:S02]  /*6e00*/  IMAD.MOV.U32 R8, RZ, RZ, 0x70 ;  /* 0x00000070ff087424 */ /* 0x000fe400078e00ff */
[----:B------:R-:W-:Y:S01]  /*6e10*/  IMAD.MOV.U32 R13, RZ, RZ, RZ ;  /* 0x000000ffff0d7224 */ /* 0x000fe200078e00ff */
[----:B------:R-:W2:Y:S01]  /*6e20*/  LDCU.64 UR6, c[0x4][0x88] ;  /* 0x01001100ff0677ac */ /* 0x000ea20008000a00 */
[----:B------:R-:W3:Y:S01]  /*6e30*/  LDC.64 R2, c[0x4][R3] ;  /* 0x0100000003027b82 */ /* 0x000ee20000000a00 */
[----:B------:R-:W4:Y:S01]  /*6e40*/  LDCU.64 UR4, c[0x4][0x8] ;  /* 0x01000100ff0477ac */ /* 0x000f220008000a00 */
[----:B-1----:R-:W-:Y:S01]  /*6e50*/  MOV R5, UR9 ;  /* 0x0000000900057c02 */ /* 0x002fe20008000f00 */
[----:B------:R-:W-:Y:S01]  /*6e60*/  IMAD.U32 R4, RZ, RZ, UR8 ;  /* 0x00000008ff047e24 */ /* 0x000fe2000f8e00ff */
[----:B--2---:R-:W-:Y:S01]  /*6e70*/  MOV R7, UR7 ;  /* 0x0000000700077c02 */ /* 0x004fe20008000f00 */
[----:B------:R-:W-:Y:S01]  /*6e80*/  IMAD.U32 R6, RZ, RZ, UR6 ;  /* 0x00000006ff067e24 */ /* 0x000fe2000f8e00ff */
[----:B----4-:R-:W-:Y:S01]  /*6e90*/  MOV R11, UR5 ;  /* 0x00000005000b7c02 */ /* 0x010fe20008000f00 */
[----:B------:R-:W-:Y:S02]  /*6ea0*/  IMAD.U32 R10, RZ, RZ, UR4 ;  /* 0x00000004ff0a7e24 */ /* 0x000fe4000f8e00ff */
[----:B------:R-:W-:Y:S07]  /*6eb0*/  LEPC R20, `(.L_x_130) ;  /* 0x000000001014794e */ /* 0x000fee0000000000 */
[----:B---3-5:R-:W-:Y:S05]  /*6ec0*/  CALL.ABS.NOINC R2 ;  /* 0x0000000002007343 */ /* 0x028fea0003c00000 */
.L_x_130:
[----:B------:R-:W-:Y:S01]  /*6ed0*/  LOP3.LUT P0, RZ, R109, 0x1b0, RZ, 0xc0, !PT ;  /* 0x000001b06dff7812 */ /* 0x000fe2000780c0ff */
[----:B------:R-:W-:Y:S11]  /*6ee0*/  BSSY.RECONVERGENT B6, `(.L_x_131) ;  /* 0x0000013000067945 */ /* 0x000ff60003800200 */
[----:B------:R-:W-:Y:S01]  /*6ef0*/  @!UPT UIADD3 URZ, UPT, UPT, URZ, URZ, URZ ;  /* 0x000000fffffff290 */ /* 0x000fe2000fffe0ff */
[----:B------:R-:W-:Y:S05]  /*6f00*/  @!P0 BRA `(.L_x_132) ;  /* 0x0000000000408947 */ /* 0x000fea0003800000 */
        /* <DEDUP_REMOVED lines=16> */
.L_x_132:
[----:B------:R-:W-:Y:S05]  /*7010*/  BSYNC.RECONVERGENT B6 ;  /* 0x0000000000067941 */ /* 0x000fea0003800200 */
.L_x_131:
[----:B------:R-:W-:Y:S01]  /*7020*/  ISETP.NE.U32.AND P3, PT, R86, RZ, PT ;  /* 0x000000ff5600720c */ /* 0x000fe20003f65070 */
[----:B------:R-:W-:Y:S01]  /*7030*/  UISETP.NE.AND UP1, UPT, UR44, URZ, UPT ;  /* 0x000000ff2c00728c */ /* 0x000fe2000bf25270 */
[----:B------:R-:W-:Y:S02]  /*7040*/  ISETP.NE.U32.AND P4, PT, R82, RZ, PT ;  /* 0x000000ff5200720c */ /* 0x000fe40003f85070 */
[----:B------:R-:W-:Y:S02]  /*7050*/  ISETP.NE.AND.EX P3, PT, R87, RZ, PT, P3 ;  /* 0x000000ff5700720c */ /* 0x000fe40003f65330 */
[----:B------:R-:W-:Y:S02]  /*7060*/  PLOP3.LUT P1, PT, PT, PT, PT, 0x8, 0x80 ;  /* 0x000000000080781c */ /* 0x000fe40003f2e170 */
[----:B------:R-:W-:Y:S02]  /*7070*/  PLOP3.LUT P0, PT, PT, PT, UP1, 0x80, 0x8 ;  /* 0x000000000008781c */ /* 0x000fe40003f0f018 */
[----:B------:R-:W-:Y:S02]  /*7080*/  ISETP.NE.AND.EX P4, PT, R83, RZ, PT, P4 ;  /* 0x000000ff5300720c */ /* 0x000fe40003f85340 */
[----:B------:R-:W1:Y:S09]  /*7090*/  @UP1 LDCU.64 UR4, c[0x0][0x888] ;  /* 0x00011100ff0417ac */ /* 0x000e720008000a00 */
[----:B------:R-:W-:Y:S01]  /*70a0*/  @P0 PLOP3.LUT P1, PT, P3, PT, PT, 0x80, 0x8 ;  /* 0x000000000008081c */ /* 0x000fe20001f2f070 */
[----:B-1----:R-:W-:Y:S04]  /*70b0*/  @UP1 UISETP.NE.U32.AND UP0, UPT, UR4, URZ, UPT ;  /* 0x000000ff0400128c */ /* 0x002fe8000bf05070 */
[----:B------:R-:W-:Y:S04]  /*70c0*/  @UP1 UISETP.NE.AND.EX UP0, UPT, UR5, URZ, UPT, UP0 ;  /* 0x000000ff0500128c */ /* 0x000fe8000bf05300 */
[----:B------:R-:W-:Y:S01]  /*70d0*/  @UP1 USEL UR4, URZ, 0xffffffff, UP0 ;  /* 0xffffffffff041887 */ /* 0x000fe20008000000 */
[----:B------:R-:W-:Y:S11]  /*70e0*/  @!P3 BRA `(.L_x_133) ;  /* 0x00000000002cb947 */ /* 0x000ff60003800000 */
[----:B------:R-:W-:Y:S01]  /*70f0*/  ISETP.NE.U32.AND P2, PT, R84, RZ, PT ;  /* 0x000000ff5400720c */ /* 0x000fe20003f45070 */
[----:B------:R-:W-:Y:S03]  /*7100*/  IMAD.MOV.U32 R96, RZ, RZ, 0x1 ;  /* 0x00000001ff607424 */ /* 0x000fe600078e00ff */
[----:B------:R-:W-:Y:S11]  /*7110*/  ISETP.NE.AND.EX P2, PT, R85, RZ, PT, P2 ;  /* 0x000000ff5500720c */ /* 0x000ff60003f45320 */
[----:B------:R-:W-:Y:S02]  /*7120*/  @!UPT UIADD3 URZ, UPT, UPT, URZ, URZ, URZ ;  /* 0x000000fffffff290 */ /* 0x000fe4000fffe0ff */
[----:B------:R-:W1:Y:S01]  /*7130*/  @P2 LDC.64 R2, c[0x0][0x888] ;  /* 0x00022200ff022b82 */ /* 0x000e620000000a00 */
[----:B------:R-:W-:Y:S04]  /*7140*/  @P2 IMAD R0, R86, UR36, RZ ;  /* 0x0000002456002c24 */ /* 0x000fe8000f8e02ff */
[----:B-1----:R-:W-:Y:S04]  /*7150*/  @P2 IMAD.WIDE R2, R0, 0x4, R2 ;  /* 0x0000000400022825 */ /* 0x002fe800078e0202 */
[----:B------:R-:W-:Y:S01]  /*7160*/  HFMA2 R0, -RZ, RZ, 0, 5.9604644775390625e-08 ;  /* 0x00000001ff007431 */ /* 0x000fe200000001ff */
[----:B-----5:R1:W5:Y:S04]  /*7170*/  @P2 LDG.E R49, desc[UR40][R2.64] ;  /* 0x0000002802312981 */ /* 0x020368000c1e1900 */
[----:B------:R-:W-:Y:S01]  /*7180*/  @!P2 PRMT R96, R0, 0x7610, R96 ;  /* 0x000076100060a816 */ /* 0x000fe20000000060 */
[----:B-1----:R-:W2:Y:S06]  /*7190*/  @!P2 LDC R49, c[0x0][0x880] ;  /* 0x00022000ff31ab82 */ /* 0x002eac0000000800 */
.L_x_133:
[----:B------:R-:W-:Y:S05]  /*71a0*/  @!P4 BRA `(.L_x_134) ;  /* 0x000000000020c947 */ /* 0x000fea0003800000 */
[----:B------:R-:W-:Y:S04]  /*71b0*/  ISETP.NE.U32.AND P2, PT, R80, RZ, PT ;  /* 0x000000ff5000720c */ /* 0x000fe80003f45070 */
[----:B------:R-:W-:Y:S11]  /*71c0*/  ISETP.NE.AND.EX P2, PT, R81, RZ, PT, P2 ;  /* 0x000000ff5100720c */ /* 0x000ff60003f45320 */
[----:B------:R-:W-:Y:S02]  /*71d0*/  @!UPT UIADD3 URZ, UPT, UPT, URZ, URZ, URZ ;  /* 0x000000fffffff290 */ /* 0x000fe4000fffe0ff */
[----:B------:R-:W1:Y:S01]  /*71e0*/  @P2 LDC.64 R2, c[0x0][0x8a8] ;  /* 0x00022a00ff022b82 */ /* 0x000e620000000a00 */
[----:B------:R-:W-:Y:S04]  /*71f0*/  @P2 IMAD R0, R82, UR36, RZ ;  /* 0x0000002452002c24 */ /* 0x000fe8000f8e02ff */
[----:B-1----:R-:W-:Y:S05]  /*7200*/  @P2 IMAD.WIDE R2, R0, 0x4, R2 ;  /* 0x0000000400022825 */ /* 0x002fea00078e0202 */
[----:B-----5:R1:W5:Y:S02]  /*7210*/  @P2 LDG.E R47, desc[UR40][R2.64] ;  /* 0x00000028022f2981 */ /* 0x020364000c1e1900 */
[----:B-1----:R-:W3:Y:S02]  /*7220*/  @!P2 LDC R47, c[0x0][0x8a0] ;  /* 0x00022800ff2fab82 */ /* 0x002ee40000000800 */
.L_x_134:
[----:B--2--5:R-:W-:Y:S01]  /*7230*/  @P0 FSETP.NEU.AND P4, PT, R49, RZ, PT ;  /* 0x000000ff3100020b */ /* 0x024fe20003f8d000 */
[----:B------:R-:W-:Y:S01]  /*7240*/  IMAD.U32 R0, RZ, RZ, UR4 ;  /* 0x00000004ff007e24 */ /* 0x000fe2000f8e00ff */
[----:B------:R-:W-:Y:S01]  /*7250*/  @P0 LOP3.LUT P2, RZ, R96, 0xff, RZ, 0xc0, !PT ;  /* 0x000000ff60ff0812 */ /* 0x000fe2000784c0ff */
[----:B------:R-:W-:Y:S01]  /*7260*/  BSSY B1, `(.L_x_135) ;  /* 0x0000039000017945 */ /* 0x000fe20003800000 */
[----:B------:R-:W-:Y:S02]  /*7270*/  @P0 SEL R9, RZ, 0xffffffff, P4 ;  /* 0xffffffffff090807 */ /* 0x000fe40002000000 */
[----:B------:R-:W-:Y:S02]  /*7280*/  CS2R R54, SRZ ;  /* 0x0000000000367805 */ /* 0x000fe4000001ff00 */
[----:B------:R-:W-:Y:S02]  /*7290*/  LEA R92, R44, UR43, 0x3 ;  /* 0x0000002b2c5c7c11 */ /* 0x000fe4000f8e18ff */
[----:B------:R-:W-:Y:S02]  /*72a0*/  CS2R R52, SRZ ;  /* 0x0000000000347805 */ /* 0x000fe4000001ff00 */
[----:B------:R-:W-:Y:S02]  /*72b0*/  @P1 SEL R9, R0, R9, !P2 ;  /* 0x0000000900091207 */ /* 0x000fe40005000000 */
[----:B------:R-:W-:Y:S02]  /*72c0*/  CS2R R58, SRZ ;  /* 0x00000000003a7805 */ /* 0x000fe4000001ff00 */
[----:B------:R-:W-:Y:S02]  /*72d0*/  SHF.L.U32 R7, R108, 0x1f, RZ ;  /* 0x0000001f6c077819 */ /* 0x000fe400000006ff */
[----:B------:R-:W-:Y:S02]  /*72e0*/  CS2R R56, SRZ ;  /* 0x0000000000387805 */ /* 0x000fe4000001ff00 */
[----:B------:R-:W-:Y:S02]  /*72f0*/  @P0 LOP3.LUT R9, R9, 0x1, RZ, 0xc0, !PT ;  /* 0x0000000109090812 */ /* 0x000fe400078ec0ff */
[C---:B------:R-:W-:Y:S02]  /*7300*/  LEA.HI R5, R44.reuse, R44, RZ, 0x1 ;  /* 0x0000002c2c057211 */ /* 0x040fe400078f08ff */
[----:B------:R-:W-:Y:S02]  /*7310*/  ISETP.NE.U32.OR P1, PT, R9, 0x1, !P0 ;  /* 0x000000010900780c */ /* 0x000fe40004725470 */
[----:B------:R-:W-:Y:S01]  /*7320*/  PLOP3.LUT P5, PT, PT, PT, PT, 0x8, 0x80 ;  /* 0x000000000080781c */ /* 0x000fe20003fae170 */
[C---:B------:R-:W-:Y:S01]  /*7330*/  IMAD.SHL.U32 R3, R5.reuse, 0x20, RZ ;  /* 0x0000002005037824 */ /* 0x040fe200078e00ff */
[----:B------:R-:W-:Y:S04]  /*7340*/  LOP3.LUT R5, R5, 0xffe, RZ, 0xc0, !PT ;  /* 0x00000ffe05057812 */ /* 0x000fe800078ec0ff */
[----:B------:R-:W-:Y:S01]  /*7350*/  LOP3.LUT R3, R3, 0xffffffc0, RZ, 0xc0, !PT ;  /* 0xffffffc003037812 */ /* 0x000fe200078ec0ff */
[----:B------:R-:W-:Y:S04]  /*7360*/  IMAD.IADD R32, R44, 0x1, -R5 ;  /* 0x000000012c207824 */ /* 0x000fe800078e0a05 */
[----:B------:R-:W-:Y:S01]  /*7370*/  @P1 SHF.L.U32 R2, R106, 0x1f, RZ ;  /* 0x0000001f6a021819 */ /* 0x000fe200000006ff */
[----:B------:R-:W-:Y:S03]  /*7380*/  IMAD.IADD R3, R46, 0x1, R3 ;  /* 0x000000012e037824 */ /* 0x000fe600078e0203 */
[----:B------:R-:W1:Y:S01]  /*7390*/  @P1 SYNCS.PHASECHK.TRANS64.TRYWAIT P0, [UR43+0x360], R2 ;  /* 0x00036002ff0015a7 */ /* 0x000e62000800112b */
[----:B------:R-:W-:Y:S01]  /*73a0*/  IMAD R32, R32, 0x100000, R3 ;  /* 0x0010000020207824 */ /* 0x000fe200078e0203 */
[----:B------:R2:W4:Y:S01]  /*73b0*/  SYNCS.PHASECHK.TRANS64.TRYWAIT P4, [R92+URZ+0x3a0], R7 ;  /* 0x0003a0075c0075a7 */ /* 0x00052200080811ff */
[----:B-1----:R-:W-:Y:S01]  /*73c0*/  @P1 PLOP3.LUT P5, PT, P0, PT, PT, 0x8, 0x80 ;  /* 0x000000000080181c */ /* 0x002fe200007ae170 */
[----:B------:R-:W-:Y:S01]  /*73d0*/  @!UPT UIADD3 URZ, UPT, UPT, URZ, URZ, URZ ;  /* 0x000000fffffff290 */ /* 0x000fe2000fffe0ff */
[----:B--2---:R-:W-:Y:S11]  /*73e0*/  @!P1 BRA `(.L_x_136) ;  /* 0x0000000000809947 */ /* 0x004ff60003800000 */
[----:B------:R-:W-:Y:S01]  /*73f0*/  ISETP.NE.U32.AND P0, PT, RZ, UR38, PT ;  /* 0x00000026ff007c0c */ /* 0x000fe2000bf05070 */
[----:B------:R-:W-:Y:S01]  /*7400*/  BSSY B0, `(.L_x_137) ;  /* 0x0000012000007945 */ /* 0x000fe20003800000 */
[----:B------:R-:W-:Y:S02]  /*7410*/  FSETP.NEU.AND P2, PT, R49, RZ, PT ;  /* 0x000000ff3100720b */ /* 0x000fe40003f4d000 */
[----:B------:R-:W-:Y:S02]  /*7420*/  CS2R R58, SRZ ;  /* 0x00000000003a7805 */ /* 0x000fe4000001ff00 */
[----:B------:R-:W-:Y:S02]  /*7430*/  ISETP.NE.AND.EX P0, PT, RZ, UR39, PT, P0 ;  /* 0x00000027ff007c0c */ /* 0x000fe4000bf05300 */
[----:B------:R-:W-:Y:S02]  /*7440*/  CS2R R56, SRZ ;  /* 0x0000000000387805 */ /* 0x000fe4000001ff00 */
[----:B------:R-:W-:Y:S02]  /*7450*/  LOP3.LUT P1, RZ, R96, 0xff, RZ, 0xc0, !PT ;  /* 0x000000ff60ff7812 */ /* 0x000fe4000782c0ff */
[----:B------:R-:W-:Y:S02]  /*7460*/  CS2R R54, SRZ ;  /* 0x0000000000367805 */ /* 0x000fe4000001ff00 */
[----:B------:R-:W-:Y:S02]  /*7470*/  SEL R0, RZ, 0xffffffff, P2 ;  /* 0xffffffffff007807 */ /* 0x000fe40001000000 */
[----:B------:R-:W-:Y:S02]  /*7480*/  CS2R R52, SRZ ;  /* 0x0000000000347805 */ /* 0x000fe4000001ff00 */
[----:B------:R-:W-:Y:S04]  /*7490*/  SEL R3, RZ, 0xffffffff, P0 ;  /* 0xffffffffff037807 */ /* 0x000fe80000000000 */
[----:B------:R-:W-:Y:S04]  /*74a0*/  @P3 SEL R0, R3, R0, !P1 ;  /* 0x0000000003003207 */ /* 0x000fe80004800000 */
[----:B------:R-:W-:Y:S04]  /*74b0*/  LOP3.LUT R0, R0, 0x1, RZ, 0xc0, !PT ;  /* 0x0000000100007812 */ /* 0x000fe800078ec0ff */
[----:B------:R-:W-:Y:S01]  /*74c0*/  ISETP.NE.U32.AND P0, PT, R0, 0x1, PT ;  /* 0x000000010000780c */ /* 0x000fe20003f05070 */
[----:B------:R-:W-:Y:S01]  /*74d0*/  @!UPT UIADD3 URZ, UPT, UPT, URZ, URZ, URZ ;  /* 0x000000fffffff290 */ /* 0x000fe2000fffe0ff */
[----:B------:R-:W-:Y:S11]  /*74e0*/  @!P5 BRA `(.L_x_138) ;  /* 0x00000000000cd947 */ /* 0x000ff60003800000 */
[----:B------:R-:W-:Y:S04]  /*74f0*/  SHF.L.U32 R3, R106, 0x1f, RZ ;  /* 0x0000001f6a037819 */ /* 0x000fe800000006ff */
[----:B------:R-:W1:Y:S02]  /*7500*/  SYNCS.PHASECHK.TRANS64.TRYWAIT P1, [UR43+0x360], R3 ;  /* 0x00036003ff0075a7 */ /* 0x000e64000802112b */
[----:B-1----:R-:W-:Y:S05]  /*7510*/  @!P1 BRA `(.L_x_139) ;  /* 0x0000002800049947 */ /* 0x002fea0003800000 */
.L_x_138:
[----:B------:R-:W-:Y:S05]  /*7520*/  BSYNC B0 ;  /* 0x0000000000007941 */ /* 0x000fea0003800000 */
.L_x_137:
[----:B------:R2:W1:Y:S01]  /*7530*/  @P0 LDS.128 R56, [R103+UR43+0x600] ;  /* 0x0006002b67380984 */ /* 0x0004620008000c00 */
[----:B------:R-:W-:Y:S01]  /*7540*/  UIADD3 UR4, UPT, UPT, UR43, 0x368, URZ ;  /* 0x000003682b047890 */ /* 0x000fe2000fffe0ff */
[----:B------:R-:W-:Y:S02]  /*7550*/  LOP3.LUT R106, R106, 0x1, RZ, 0x3c, !PT ;  /* 0x000000016a6a7812 */ /* 0x000fe400078e3cff */
[----:B------:R2:W1:Y:S01]  /*7560*/  @P0 LDS.128 R52, [R102+0x10] ;  /* 0x0000100066340984 */ /* 0x0004620000000c00 */
[----:B------:R-:W-:Y:S01]  /*7570*/  UPRMT UR4, UR37, 0x654, UR4 ;  /* 0x0000065425047896 */ /* 0x000fe20008000004 */
[----:B------:R-:W-:Y:S01]  /*7580*/  @!PT LDS RZ, [RZ] ;  /* 0x00000000fffff984 */ /* 0x000fe20000000800 */
[----:B------:R-:W-:Y:S01]  /*7590*/  @!PT LDS RZ, [RZ] ;  /* 0x00000000fffff984 */ /* 0x000fe20000000800 */
[----:B------:R-:W-:Y:S01]  /*75a0*/  @!PT LDS RZ, [RZ] ;  /* 0x00000000fffff984 */ /* 0x000fe20000000800 */
[----:B------:R-:W-:Y:S01]  /*75b0*/  @!PT LDS RZ, [RZ] ;  /* 0x00000000fffff984 */ /* 0x000fe20000000800 */
[----:B------:R5:W-:Y:S06]  /*75c0*/  MEMBAR.ALL.CTA ;  /* 0x0000000000007992 */ /* 0x000bec0000008000 */
[----:B-----5:R-:W5:Y:S02]  /*75d0*/  FENCE.VIEW.ASYNC.S ;  /* 0x00000000000073c6 */ /* 0x020f640000000000 */
[----:B-----5:R-:W-:Y:S03]  /*75e0*/  SYNCS.ARRIVE.TRANS64.RED.A1T0 RZ, [UR4], RZ ;  /* 0x000000ffffff79a7 */ /* 0x020fe60008100404 */
.L_x_136:
[----:B------:R-:W-:Y:S05]  /*75f0*/  BSYNC B1 ;  /* 0x0000000000017941 */ /* 0x000fea0003800000 */
.L_x_135:
[----:B-1----:R-:W-:Y:S04]  /*7600*/  SHF.R.U32.HI R3, RZ, 0x15, R32 ;  /* 0x00000015ff037819 */ /* 0x002fe80000011620 */
[----:B------:R-:W-:Y:S01]  /*7610*/  LOP3.LUT P0, RZ, R3, 0x3, R104, 0x48, !PT ;  /* 0x0000000303ff7812 */ /* 0x000fe20007804868 */
[----:B------:R-:W-:Y:S01]  /*7620*/  @!UPT UIADD3 URZ, UPT, UPT, URZ, URZ, URZ ;  /* 0x000000fffffff290 */ /* 0x000fe2000fffe0ff */
[----:B----4-:R-:W-:Y:S11]  /*7630*/  @P4 BRA `(.L_x_140) ;  /* 0x0000000000084947 */ /* 0x010ff60003800000 */
[----:B------:R-:W1:Y:S02]  /*7640*/  SYNCS.PHASECHK.TRANS64.TRYWAIT P1, [R92+URZ+0x3a0], R7 ;  /* 0x0003a0075c0075a7 */ /* 0x000e6400080211ff */
[----:B-1----:R-:W-:Y:S05]  /*7650*/  @!P1 BRA `(.L_x_141) ;  /* 0x0000002400cc9947 */ /* 0x002fea0003800000 */
.L_x_140:
[----:B------:R-:W-:Y:S05]  /*7660*/  @!P0 BRA `(.L_x_142) ;  /* 0x0000000000408947 */ /* 0x000fea0003800000 */
[----:B------:R-:W4:Y:S01]  /*7670*/  LDCU.64 UR8, c[0x4][0x70] ;  /* 0x01000e00ff0877ac */ /* 0x000f220008000a00 */
[----:B------:R-:W-:Y:S01]  /*7680*/  MOV R3, 0x0 ;  /* 0x0000000000037802 */ /* 0x000fe20000000f00 */
[----:B------:R-:W-:Y:S02]  /*7690*/  HFMA2 R12, -RZ, RZ, 0, 5.9604644775390625e-08 ;  /* 0x00000001ff0c7431 */ /* 0x000fe400000001ff */
[----:B------:R-:W-:Y:S02]  /*76a0*/  IMAD.MOV.U32 R8, RZ, RZ, 0x192 ;  /* 0x00000192ff087424 */ /* 0x000fe400078e00ff */
[----:B------:R-:W-:Y:S01]  /*76b0*/  IMAD.MOV.U32 R13, RZ, RZ, RZ ;  /* 0x000000ffff0d7224 */ /* 0x000fe200078e00ff */
[----:B------:R-:W1:Y:S01]  /*76c0*/  LDCU.64 UR6, c[0x4][0x78] ;  /* 0x01000f00ff0677ac */ /* 0x000e620008000a00 */
[----:B------:R-:W2:Y:S01]  /*76d0*/  LDC.64 R2, c[0x4][R3] ;  /* 0x0100000003027b82 */ /* 0x000ea20000000a00 */
[----:B------:R-:W5:Y:S01]  /*76e0*/  LDCU.64 UR4, c[0x4][0x10] ;  /* 0x01000200ff0477ac */ /* 0x000f620008000a00 */
[----:B----4-:R-:W-:Y:S01]  /*76f0*/  MOV R5, UR9 ;  /* 0x0000000900057c02 */ /* 0x010fe20008000f00 */
[----:B------:R-:W-:Y:S01]  /*7700*/  IMAD.U32 R4, RZ, RZ, UR8 ;  /* 0x00000008ff047e24 */ /* 0x000fe2000f8e00ff */
[----:B-1----:R-:W-:Y:S01]  /*7710*/  MOV R7, UR7 ;  /* 0x0000000700077c02 */ /* 0x002fe20008000f00 */
[----:B------:R-:W-:Y:S01]  /*7720*/  IMAD.U32 R6, RZ, RZ, UR6 ;  /* 0x00000006ff067e24 */ /* 0x000fe2000f8e00ff */
[----:B-----5:R-:W-:Y:S01]  /*7730*/  MOV R11, UR5 ;  /* 0x00000005000b7c02 */ /* 0x020fe20008000f00 */
[----:B------:R-:W-:Y:S02]  /*7740*/  IMAD.U32 R10, RZ, RZ, UR4 ;  /* 0x00000004ff0a7e24 */ /* 0x000fe4000f8e00ff */
[----:B------:R-:W-:Y:S07]  /*7750*/  LEPC R20, `(.L_x_142) ;  /* 0x000000001014794e */ /* 0x000fee0000000000 */
[----:B--23--:R-:W-:Y:S05]  /*7760*/  CALL.ABS.NOINC R2 ;  /* 0x0000000002007343 */ /* 0x00cfea0003c00000 */
.L_x_142:
[----:B------:R-:W-:Y:S01]  /*7770*/  LOP3.LUT P0, RZ, R101, 0x60, RZ, 0xc0, !PT ;  /* 0x0000006065ff7812 */ /* 0x000fe2000780c0ff */
[----:B------:R-:W-:Y:S05]  /*7780*/  WARPSYNC.ALL ;  /* 0x0000000000007948 */ /* 0x000fea0003800000 */
[----:B------:R-:W-:Y:S01]  /*7790*/  R2UR UR4, R32 ;  /* 0x00000000200472ca */ /* 0x000fe200000e0000 */
[----:B------:R-:W-:Y:S01]  /*77a0*/  BSSY.RECONVERGENT B0, `(.L_x_143) ;  /* 0x00000a0000007945 */ /* 0x000fe20003800200 */
[-C--:B------:R-:W-:Y:S02]  /*77b0*/  F2FP.F16.E4M3.UNPACK_B R50, R56.reuse ;  /* 0x00000038ff32723e */ /* 0x080fe400020006ff */
[----:B------:R-:W-:Y:S02]  /*77c0*/  F2FP.F16.E4M3.UNPACK_B R63, R56.H1 ;  /* 0x00000038ff3f723e */ /* 0x000fe400030006ff */
[-C--:B------:R-:W-:Y:S01]  /*77d0*/  F2FP.F16.E4M3.UNPACK_B R56, R57.reuse ;  /* 0x00000039ff38723e */ /* 0x080fe200020006ff */
[--C-:B------:R-:W-:Y:S01]  /*77e0*/  HADD2.F32 R48, -RZ, R50.reuse.H0_H0 ;  /* 0x20000032ff307230 */ /* 0x100fe20000004100 */
[----:B------:R-:W-:Y:S01]  /*77f0*/  F2FP.F16.E4M3.UNPACK_B R57, R57.H1 ;  /* 0x00000039ff39723e */ /* 0x000fe200030006ff */
[----:B------:R-:W-:Y:S01]  /*7800*/  HADD2.F32 R50, -RZ, R50.H1_H1 ;  /* 0x30000032ff327230 */ /* 0x000fe20000004100 */
[-C--:B------:R-:W-:Y:S01]  /*7810*/  F2FP.F16.E4M3.UNPACK_B R66, R52.reuse ;  /* 0x00000034ff42723e */ /* 0x080fe200020006ff */
[--C-:B------:R-:W-:Y:S01]  /*7820*/  HADD2.F32 R51, -RZ, R63.reuse.H0_H0 ;  /* 0x2000003fff337230 */ /* 0x100fe20000004100 */
[----:B------:R-:W-:Y:S01]  /*7830*/  F2FP.F16.E4M3.UNPACK_B R68, R52.H1 ;  /* 0x00000034ff44723e */ /* 0x000fe200030006ff */
[----:B-1----:R-:W-:Y:S01]  /*7840*/  LDTM.16dp32bit_t0_t15.x32 R4, tmem[UR4] ;  /* 0x00000004000479ee */ /* 0x002fe20008a80000 */
[----:B------:R-:W3:Y:S01]  /*7850*/  LDTM.16dp32bit_t16_t31.x32 R4, tmem[UR4+0x20] ;  /* 0x00002004000479ee */ /* 0x000ee20008aa0000 */
[----:B------:R-:W-:Y:S01]  /*7860*/  NOP ;  /* 0x0000000000007918 */ /* 0x000fe20000000000 */
[----:B------:R-:W-:Y:S01]  /*7870*/  R2UR UR5, R92 ;  /* 0x000000005c0572ca */ /* 0x000fe200000e0000 */
[--C-:B------:R-:W-:Y:S01]  /*7880*/  HADD2.F32 R65, -RZ, R66.reuse.H0_H0 ;  /* 0x20000042ff417230 */ /* 0x100fe20000004100 */
[----:B------:R-:W-:Y:S01]  /*7890*/  F2FP.F16.E4M3.UNPACK_B R61, R58 ;  /* 0x0000003aff3d723e */ /* 0x000fe200020006ff */
[----:B------:R-:W-:Y:S01]  /*78a0*/  HADD2.F32 R67, -RZ, R66.H1_H1 ;  /* 0x30000042ff437230 */ /* 0x000fe20000004100 */
[-C--:B------:R-:W-:Y:S01]  /*78b0*/  F2FP.F16.E4M3.UNPACK_B R70, R53.reuse ;  /* 0x00000035ff46723e */ /* 0x080fe200020006ff */
[----:B------:R-:W-:Y:S01]  /*78c0*/  HADD2.F32 R52, -RZ, R63.H1_H1 ;  /* 0x3000003fff347230 */ /* 0x000fe20000004100 */
[----:B------:R-:W-:Y:S01]  /*78d0*/  F2FP.F16.E4M3.UNPACK_B R72, R53.H1 ;  /* 0x00000035ff48723e */ /* 0x000fe200030006ff */
[----:B------:R-:W-:Y:S01]  /*78e0*/  HADD2.F32 R53, -RZ, R56.H0_H0 ;  /* 0x20000038ff357230 */ /* 0x000fe20000004100 */
[-C--:B------:R-:W-:Y:S01]  /*78f0*/  F2FP.F16.E4M3.UNPACK_B R74, R54.reuse ;  /* 0x00000036ff4a723e */ /* 0x080fe200020006ff */
[----:B------:R-:W-:Y:S01]  /*7900*/  HADD2.F32 R69, -RZ, R70.H0_H0 ;  /* 0x20000046ff457230 */ /* 0x000fe20000004100 */
[----:B------:R-:W-:Y:S01]  /*7910*/  F2FP.F16.E4M3.UNPACK_B R76, R54.H1 ;  /* 0x00000036ff4c723e */ /* 0x000fe200030006ff */
[----:B------:R-:W-:Y:S01]  /*7920*/  HADD2.F32 R54, -RZ, R56.H1_H1 ;  /* 0x30000038ff367230 */ /* 0x000fe20000004100 */
[----:B------:R-:W-:Y:S01]  /*7930*/  F2FP.F16.E4M3.UNPACK_B R60, R58.H1 ;  /* 0x0000003aff3c723e */ /* 0x000fe200030006ff */
[----:B------:R-:W-:Y:S01]  /*7940*/  UIADD3 UR5, UPT, UPT, UR5, 0x3c0, URZ ;  /* 0x000003c005057890 */ /* 0x000fe2000fffe0ff */
[----:B------:R-:W-:Y:S01]  /*7950*/  HADD2.F32 R58, -RZ, R61.H1_H1 ;  /* 0x3000003dff3a7230 */ /* 0x000fe20000004100 */
[----:B------:R-:W-:Y:S01]  /*7960*/  F2FP.F16.E4M3.UNPACK_B R77, R55 ;  /* 0x00000037ff4d723e */ /* 0x000fe200020006ff */
[----:B------:R-:W-:Y:S01]  /*7970*/  HADD2.F32 R70, -RZ, R70.H1_H1 ;  /* 0x30000046ff467230 */ /* 0x000fe20000004100 */
[----:B------:R-:W-:Y:S01]  /*7980*/  UPRMT UR5, UR37, 0x654, UR5 ;  /* 0x0000065425057896 */ /* 0x000fe20008000005 */
[--C-:B------:R-:W-:Y:S01]  /*7990*/  HADD2.F32 R73, -RZ, R74.reuse.H0_H0 ;  /* 0x2000004aff497230 */ /* 0x100fe20000004100 */
[----:B------:R-:W-:Y:S01]  /*79a0*/  F2FP.F16.E4M3.UNPACK_B R62, R59 ;  /* 0x0000003bff3e723e */ /* 0x000fe200020006ff */
[----:B------:R-:W-:Y:S01]  /*79b0*/  HADD2.F32 R74, -RZ, R74.H1_H1 ;  /* 0x3000004aff4a7230 */ /* 0x000fe20000004100 */
[----:B------:R-:W-:Y:S01]  /*79c0*/  F2FP.F16.E4M3.UNPACK_B R78, R55.H1 ;  /* 0x00000037ff4e723e */ /* 0x000fe200030006ff */
[C---:B---3--:R-:W-:Y:S01]  /*79d0*/  FMUL R4, R47.reuse, R4 ;  /* 0x000000042f047220 */ /* 0x048fe20000400000 */
[C---:B------:R-:W-:Y:S01]  /*79e0*/  FMUL R5, R47.reuse, R5 ;  /* 0x000000052f057220 */ /* 0x040fe20000400000 */
[C---:B------:R-:W-:Y:S01]  /*79f0*/  FMUL R8, R47.reuse, R8 ;  /* 0x000000082f087220 */ /* 0x040fe20000400000 */
[----:B------:R-:W-:Y:S01]  /*7a00*/  FMUL R9, R47, R9 ;  /* 0x000000092f097220 */ /* 0x000fe20000400000 */
[----:B------:R-:W-:Y:S01]  /*7a10*/  SYNCS.ARRIVE.TRANS64.RED.A1T0 RZ, [UR5], RZ ;  /* 0x000000ffffff79a7 */ /* 0x000fe20008100405 */
[C---:B------:R-:W-:Y:S01]  /*7a20*/  FFMA R4, R49.reuse, R48, R4 ;  /* 0x0000003031047223 */ /* 0x040fe20000000004 */
[----:B------:R-:W-:Y:S01]  /*7a30*/  FFMA R5, R49, R50, R5 ;  /* 0x0000003231057223 */ /* 0x000fe20000000005 */
[C---:B------:R-:W-:Y:S01]  /*7a40*/  FMUL R12, R47.reuse, R12 ;  /* 0x0000000c2f0c7220 */ /* 0x040fe20000400000 */
        /* <DEDUP_REMOVED lines=9> */
[----:B------:R-:W-:Y:S02]  /*7ae0*/  HADD2.F32 R48, -RZ, R77.H1_H1 ;  /* 0x3000004dff307230 */ /* 0x000fe40000004100 */
[C---:B------:R-:W-:Y:S01]  /*7af0*/  FMUL R28, R47.reuse, R32 ;  /* 0x000000202f1c7220 */ /* 0x040fe20000400000 */
[C---:B------:R-:W-:Y:S01]  /*7b00*/  FMUL R29, R47.reuse, R33 ;  /* 0x000000212f1d7220 */ /* 0x040fe20000400000 */
[C---:B------:R-:W-:Y:S01]  /*7b10*/  FMUL R6, R47.reuse, R6 ;  /* 0x000000062f067220 */ /* 0x040fe20000400000 */
[C---:B------:R-:W-:Y:S01]  /*7b20*/  FMUL R7, R47.reuse, R7 ;  /* 0x000000072f077220 */ /* 0x040fe20000400000 */
[--C-:B------:R-:W-:Y:S02]  /*7b30*/  HADD2.F32 R55, -RZ, R57.reuse.H0_H0 ;  /* 0x20000039ff377230 */ /* 0x100fe40000004100 */
[----:B------:R-:W-:Y:S01]  /*7b40*/  FMUL R10, R47, R10 ;  /* 0x0000000a2f0a7220 */ /* 0x000fe20000400000 */
[C---:B------:R-:W-:Y:S01]  /*7b50*/  FFMA R6, R49.reuse, R51, R6 ;  /* 0x0000003331067223 */ /* 0x040fe20000000006 */
[----:B------:R-:W-:Y:S02]  /*7b60*/  HADD2.F32 R56, -RZ, R57.H1_H1 ;  /* 0x30000039ff387230 */ /* 0x000fe40000004100 */
[C---:B------:R-:W-:Y:S01]  /*7b70*/  FFMA R7, R49.reuse, R52, R7 ;  /* 0x0000003431077223 */ /* 0x040fe20000000007 */
[C---:B------:R-:W-:Y:S01]  /*7b80*/  FFMA R8, R49.reuse, R53, R8 ;  /* 0x0000003531087223 */ /* 0x040fe20000000008 */
[C---:B------:R-:W-:Y:S01]  /*7b90*/  FFMA R9, R49.reuse, R54, R9 ;  /* 0x0000003631097223 */ /* 0x040fe20000000009 */
[----:B------:R-:W-:Y:S02]  /*7ba0*/  HADD2.F32 R57, -RZ, R61.H0_H0 ;  /* 0x2000003dff397230 */ /* 0x000fe40000004100 */
[----:B------:R-:W-:Y:S01]  /*7bb0*/  FFMA R10, R49, R55, R10 ;  /* 0x00000037310a7223 */ /* 0x000fe2000000000a */
[----:B------:R-:W-:Y:S01]  /*7bc0*/  F2FP.SATFINITE.E4M3.F32.PACK_AB_MERGE_C R92, R7, R6, RZ ;  /* 0x00000006075c723e */ /* 0x000fe200048070ff */
[----:B------:R-:W-:Y:S02]  /*7bd0*/  HADD2.F32 R61, -RZ, R62.H0_H0 ;  /* 0x2000003eff3d7230 */ /* 0x000fe40000004100 */
[----:B------:R-:W-:Y:S01]  /*7be0*/  FMUL R11, R47, R11 ;  /* 0x0000000b2f0b7220 */ /* 0x000fe20000400000 */
[----:B------:R-:W-:Y:S01]  /*7bf0*/  F2FP.F16.E4M3.UNPACK_B R64, R59.H1 ;  /* 0x0000003bff40723e */ /* 0x000fe200030006ff */
[----:B------:R-:W-:Y:S01]  /*7c00*/  HADD2.F32 R59, -RZ, R60.H0_H0 ;  /* 0x2000003cff3b7230 */ /* 0x000fe20000004100 */
[----:B------:R-:W-:Y:S01]  /*7c10*/  F2FP.SATFINITE.E4M3.F32.PACK_AB_MERGE_C R92, R5, R4, R92 ;  /* 0x00000004055c723e */ /* 0x000fe2000480705c */
[C---:B------:R-:W-:Y:S01]  /*7c20*/  FFMA R11, R49.reuse, R56, R11 ;  /* 0x00000038310b7223 */ /* 0x040fe2000000000b */
[C---:B------:R-:W-:Y:S01]  /*7c30*/  FFMA R12, R49.reuse, R57, R12 ;  /* 0x00000039310c7223 */ /* 0x040fe2000000000c */
[----:B------:R-:W-:Y:S01]  /*7c40*/  FFMA R13, R49, R58, R13 ;  /* 0x0000003a310d7223 */ /* 0x000fe2000000000d */
[----:B------:R-:W-:Y:S02]  /*7c50*/  HADD2.F32 R62, -RZ, R62.H1_H1 ;  /* 0x3000003eff3e7230 */ /* 0x000fe40000004100 */
[----:B------:R-:W-:Y:S01]  /*7c60*/  FMUL R14, R47, R14 ;  /* 0x0000000e2f0e7220 */ /* 0x000fe20000400000 */
[----:B------:R-:W-:Y:S01]  /*7c70*/  HADD2.F32 R60, -RZ, R60.H1_H1 ;  /* 0x3000003cff3c7230 */ /* 0x000fe20000004100 */
[----:B------:R-:W-:Y:S01]  /*7c80*/  F2FP.SATFINITE.E4M3.F32.PACK_AB_MERGE_C R93, R11, R10, RZ ;  /* 0x0000000a0b5d723e */ /* 0x000fe200048070ff */
[----:B------:R-:W-:Y:S02]  /*7c90*/  HADD2.F32 R51, -RZ, R77.H0_H0 ;  /* 0x2000004dff337230 */ /* 0x000fe40000004100 */
[----:B------:R-:W-:Y:S01]  /*7ca0*/  FFMA R14, R49, R59, R14 ;  /* 0x0000003b310e7223 */ /* 0x000fe2000000000e */
[----:B------:R-:W-:Y:S01]  /*7cb0*/  FMUL R15, R47, R15 ;  /* 0x0000000f2f0f7220 */ /* 0x000fe20000400000 */
[--C-:B------:R-:W-:Y:S01]  /*7cc0*/  HADD2.F32 R63, -RZ, R64.reuse.H0_H0 ;  /* 0x20000040ff3f7230 */ /* 0x100fe20000004100 */
[----:B------:R-:W-:Y:S01]  /*7cd0*/  F2FP.SATFINITE.E4M3.F32.PACK_AB_MERGE_C R93, R9, R8, R93 ;  /* 0x00000008095d723e */ /* 0x000fe2000480705d */
[----:B------:R-:W-:Y:S02]  /*7ce0*/  HADD2.F32 R64, -RZ, R64.H1_H1 ;  /* 0x30000040ff407230 */ /* 0x000fe40000004100 */
[C---:B------:R-:W-:Y:S01]  /*7cf0*/  FFMA R15, R49.reuse, R60, R15 ;  /* 0x0000003c310f7223 */ /* 0x040fe2000000000f */
[C---:B------:R-:W-:Y:S01]  /*7d00*/  FFMA R16, R49.reuse, R61, R16 ;  /* 0x0000003d31107223 */ /* 0x040fe20000000010 */
[----:B------:R-:W-:Y:S01]  /*7d10*/  FFMA R17, R49, R62, R17 ;  /* 0x0000003e31117223 */ /* 0x000fe20000000011 */
[C---:B------:R-:W-:Y:S01]  /*7d20*/  FMUL R18, R47.reuse, R18 ;  /* 0x000000122f127220 */ /* 0x040fe20000400000 */
[C---:B------:R-:W-:Y:S01]  /*7d30*/  FMUL R19, R47.reuse, R19 ;  /* 0x000000132f137220 */ /* 0x040fe20000400000 */
[--C-:B------:R-:W-:Y:S02]  /*7d40*/  HADD2.F32 R66, -RZ, R68.reuse.H0_H0 ;  /* 0x20000044ff427230 */ /* 0x100fe40000004100 */
[----:B------:R-:W-:Y:S01]  /*7d50*/  FMUL R3, R47, R22 ;  /* 0x000000162f037220 */ /* 0x000fe20000400000 */
[C---:B------:R-:W-:Y:S01]  /*7d60*/  FFMA R18, R49.reuse, R63, R18 ;  /* 0x0000003f31127223 */ /* 0x040fe20000000012 */
[----:B------:R-:W-:Y:S02]  /*7d70*/  HADD2.F32 R68, -RZ, R68.H1_H1 ;  /* 0x30000044ff447230 */ /* 0x000fe40000004100 */
[----:B------:R-:W-:Y:S01]  /*7d80*/  FFMA R19, R49, R64, R19 ;  /* 0x0000004031137223 */ /* 0x000fe20000000013 */
[----:B------:R-:W-:Y:S01]  /*7d90*/  FMUL R23, R47, R23 ;  /* 0x000000172f177220 */ /* 0x000fe20000400000 */
[C---:B------:R-:W-:Y:S01]  /*7da0*/  FFMA R0, R49.reuse, R65, R0 ;  /* 0x0000004131007223 */ /* 0x040fe20000000000 */
[C---:B------:R-:W-:Y:S01]  /*7db0*/  FFMA R2, R49.reuse, R67, R2 ;  /* 0x0000004331027223 */ /* 0x040fe20000000002 */
[--C-:B------:R-:W-:Y:S02]  /*7dc0*/  HADD2.F32 R71, -RZ, R72.reuse.H0_H0 ;  /* 0x20000048ff477230 */ /* 0x100fe40000004100 */
[----:B------:R-:W-:Y:S01]  /*7dd0*/  FFMA R3, R49, R66, R3 ;  /* 0x0000004231037223 */ /* 0x000fe20000000003 */
[----:B------:R-:W-:Y:S02]  /*7de0*/  HADD2.F32 R72, -RZ, R72.H1_H1 ;  /* 0x30000048ff487230 */ /* 0x000fe40000004100 */
[----:B------:R-:W-:Y:S01]  /*7df0*/  FMUL R22, R47, R26 ;  /* 0x0000001a2f167220 */ /* 0x000fe20000400000 */
        /* <DEDUP_REMOVED lines=18> */
[----:B------:R-:W-:Y:S01]  /*7f20*/  F2FP.SATFINITE.E4M3.F32.PACK_AB_MERGE_C R94, R15, R14, RZ ;  /* 0x0000000e0f5e723e */ /* 0x000fe200048070ff */
[----:B------:R-:W-:Y:S01]  /*7f30*/  FFMA R28, R49, R51, R28 ;  /* 0x00000033311c7223 */ /* 0x000fe2000000001c */
[----:B------:R-:W-:Y:S01]  /*7f40*/  F2FP.SATFINITE.E4M3.F32.PACK_AB_MERGE_C R95, R19, R18, RZ ;  /* 0x00000012135f723e */ /* 0x000fe200048070ff */
[C---:B------:R-:W-:Y:S01]  /*7f50*/  FFMA R29, R49.reuse, R48, R29 ;  /* 0x00000030311d7223 */ /* 0x040fe2000000001d */
[C---:B------:R-:W-:Y:S01]  /*7f60*/  FFMA R30, R49.reuse, R77, R30 ;  /* 0x0000004d311e7223 */ /* 0x040fe2000000001e */
[----:B------:R-:W-:Y:S01]  /*7f70*/  FFMA R35, R49, R50, R35 ;  /* 0x0000003231237223 */ /* 0x000fe20000000023 */
[----:B------:R-:W-:Y:S02]  /*7f80*/  F2FP.SATFINITE.E4M3.F32.PACK_AB_MERGE_C R94, R13, R12, R94 ;  /* 0x0000000c0d5e723e */ /* 0x000fe4000480705e */
[----:B------:R-:W-:Y:S02]  /*7f90*/  F2FP.SATFINITE.E4M3.F32.PACK_AB_MERGE_C R95, R17, R16, R95 ;  /* 0x00000010115f723e */ /* 0x000fe4000480705f */
[----:B------:R-:W-:Y:S02]  /*7fa0*/  F2FP.SATFINITE.E4M3.F32.PACK_AB_MERGE_C R113, R23, R3, RZ ;  /* 0x000000031771723e */ /* 0x000fe400048070ff */
[----:B------:R-:W-:Y:S01]  /*7fb0*/  F2FP.SATFINITE.E4M3.F32.PACK_AB_MERGE_C R114, R27, R22, RZ ;  /* 0x000000161b72723e */ /* 0x000fe200048070ff */
[----:B------:R1:W-:Y:S01]  /*7fc0*/  STS.128 [R103+UR43+0x1600], R92 ;  /* 0x0016005c67007988 */ /* 0x0003e20008000c2b */
[----:B------:R-:W-:Y:S02]  /*7fd0*/  F2FP.SATFINITE.E4M3.F32.PACK_AB_MERGE_C R116, R31, R26, RZ ;  /* 0x0000001a1f74723e */ /* 0x000fe400048070ff */
[----:B------:R-:W-:Y:S02]  /*7fe0*/  F2FP.SATFINITE.E4M3.F32.PACK_AB_MERGE_C R117, R35, R30, RZ ;  /* 0x0000001e2375723e */ /* 0x000fe400048070ff */
[----:B------:R-:W-:Y:S02]  /*7ff0*/  F2FP.SATFINITE.E4M3.F32.PACK_AB_MERGE_C R112, R2, R0, R113 ;  /* 0x000000000270723e */ /* 0x000fe40004807071 */
[----:B------:R-:W-:Y:S02]  /*8000*/  F2FP.SATFINITE.E4M3.F32.PACK_AB_MERGE_C R113, R21, R20, R114 ;  /* 0x000000141571723e */ /* 0x000fe40004807072 */
[----:B------:R-:W-:Y:S02]  /*8010*/  F2FP.SATFINITE.E4M3.F32.PACK_AB_MERGE_C R114, R25, R24, R116 ;  /* 0x000000181972723e */ /* 0x000fe40004807074 */
[----:B------:R-:W-:Y:S02]  /*8020*/  F2FP.SATFINITE.E4M3.F32.PACK_AB_MERGE_C R115, R29, R28, R117 ;  /* 0x0000001c1d73723e */ /* 0x000fe40004807075 */
[----:B------:R-:W-:Y:S03]  /*8030*/  IADD3 R116, PT, PT, R44, 0x1, RZ ;  /* 0x000000012c747810 */ /* 0x000fe60007ffe0ff */
[----:B------:R1:W-:Y:S01]  /*8040*/  STS.128 [R102+0x1010], R112 ;  /* 0x0010107066007388 */ /* 0x0003e20000000c00 */
[----:B------:R-:W-:Y:S01]  /*8050*/  @!PT LDS RZ, [RZ] ;  /* 0x00000000fffff984 */ /* 0x000fe20000000800 */
[----:B------:R-:W-:Y:S01]  /*8060*/  @!PT LDS RZ, [RZ] ;  /* 0x00000000fffff984 */ /* 0x000fe20000000800 */
[----:B------:R-:W-:Y:S01]  /*8070*/  @!PT LDS RZ, [RZ] ;  /* 0x00000000fffff984 */ /* 0x000fe20000000800 */
[----:B------:R-:W-:Y:S01]  /*8080*/  @!PT LDS RZ, [RZ] ;  /* 0x00000000fffff984 */ /* 0x000fe20000000800 */
[----:B------:R3:W-:Y:S07]  /*8090*/  MEMBAR.ALL.CTA ;  /* 0x0000000000007992 */ /* 0x0007ee0000008000 */
[----:B---3--:R-:W3:Y:S02]  /*80a0*/  FENCE.VIEW.ASYNC.S ;  /* 0x00000000000073c6 */ /* 0x008ee40000000000 */
[----:B---3--:R-:W-:Y:S06]  /*80b0*/  BAR.SYNC.DEFER_BLOCKING 0x1, 0x80 ;  /* 0x0042000000007b1d */ /* 0x008fec0000010000 */
[----:B------:R-:W-:Y:S05]  /*80c0*/  @P0 BRA `(.L_x_144) ;  /* 0x0000000000340947 */ /* 0x000fea0003800000 */
[----:B------:R-:W-:Y:S01]  /*80d0*/  UIADD3 UR12, UPT, UPT, UR43, 0x1600, URZ ;  /* 0x000016002b0c7890 */ /* 0x000fe2000fffe0ff */
[----:B------:R-:W-:Y:S01]  /*80e0*/  R2UR UR9, R91 ;  /* 0x000000005b0972ca */ /* 0x000fe200000e0000 */
[----:B------:R-:W-:Y:S01]  /*80f0*/  UIADD3 UR10, UP0, UPT, UR46, 0x680, URZ ;  /* 0x000006802e0a7890 */ /* 0x000fe2000ff1e0ff */
[----:B------:R-:W-:Y:S01]  /*8100*/  R2UR UR8, R97 ;  /* 0x00000000610872ca */ /* 0x000fe200000e0000 */
[----:B------:R-:W-:Y:S02]  /*8110*/  UMOV UR7, UR36 ;  /* 0x0000002400077c82 */ /* 0x000fe40008000000 */
[----:B------:R-:W-:Y:S01]  /*8120*/  IMAD.U32 R109, RZ, RZ, UR12 ;  /* 0x0000000cff6d7e24 */ /* 0x000fe2000f8e00ff */
[----:B------:R-:W-:Y:S04]  /*8130*/  UIADD3.X UR11, UPT, UPT, URZ, UR47, URZ, UP0, !UPT ;  /* 0x0000002fff0b7290 */ /* 0x000fe800087fe4ff */
[----:B------:R-:W-:Y:S03]  /*8140*/  R2UR UR4, R109 ;  /* 0x000000006d0472ca */ /* 0x000fe600000e0000 */
[----:B------:R-:W-:Y:S02]  /*8150*/  USHF.L.U32 UR5, UR9, 0x6, URZ ;  /* 0x0000000609057899 */ /* 0x000fe400080006ff */
[----:B------:R-:W-:Y:S09]  /*8160*/  USHF.L.U32 UR6, UR8, 0x6, URZ ;  /* 0x0000000608067899 */ /* 0x000ff200080006ff */
[----:B------:R3:W-:Y:S01]  /*8170*/  UTMASTG.3D [UR4], [UR10] ;  /* 0x000000040a0073b5 */ /* 0x0007e20008010000 */
[----:B------:R0:W-:Y:S01]  /*8180*/  UTMACMDFLUSH ;  /* 0x00000000000079b7 */ /* 0x0001e20000000000 */
[----:B---3--:R-:W-:Y:S04]  /*8190*/  DEPBAR.LE SB0, 0x0 ;  /* 0x000080000000791a */ /* 0x008fe80000000000 */
.L_x_144:
[----:B------:R-:W-:Y:S05]  /*81a0*/  BSYNC.RECONVERGENT B0 ;  /* 0x0000000000007941 */ /* 0x000fea0003800200 */
.L_x_143:
[----:B------:R-:W-:Y:S01]  /*81b0*/  BAR.SYNC.DEFER_BLOCKING 0x1, 0x80 ;  /* 0x0042000000007b1d */ /* 0x000fe20000010000 */
[----:B------:R-:W-:Y:S01]  /*81c0*/  ISETP.NE.AND P2, PT, R110, RZ, PT ;  /* 0x000000ff6e00720c */ /* 0x000fe20003f45270 */
[----:B------:R-:W-:Y:S01]  /*81d0*/  IMAD.IADD R91, R43, 0x1, R79 ;  /* 0x000000012b5b7824 */ /* 0x000fe200078e024f */
[----:B------:R-:W-:Y:S01]  /*81e0*/  ISETP.NE.AND P0, PT, R111, 0x2, PT ;  /* 0x000000026f00780c */ /* 0x000fe20003f05270 */
[----:B------:R-:W-:Y:S01]  /*81f0*/  IMAD.IADD R97, R45, 0x1, R90 ;  /* 0x000000012d617824 */ /* 0x000fe200078e025a */
[----:B------:R-:W-:Y:S02]  /*8200*/  ISETP.NE.AND P1, PT, R116, 0x4, PT ;  /* 0x000000047400780c */ /* 0x000fe40003f25270 */
[----:B------:R-:W-:Y:S02]  /*8210*/  SEL R0, RZ, 0x1, P0 ;  /* 0x00000001ff007807 */ /* 0x000fe40000000000 */
[----:B------:R-:W-:Y:S02]  /*8220*/  SEL R3, RZ, 0x1, P1 ;  /* 0x00000001ff037807 */ /* 0x000fe40000800000 */
[----:B------:R-:W-:Y:S02]  /*8230*/  LOP3.LUT R107, R107, R0, RZ, 0x3c, !PT ;  /* 0x000000006b6b7212 */ /* 0x000fe400078e3cff */
[----:B------:R-:W-:Y:S02]  /*8240*/  LOP3.LUT R108, R108, R3, RZ, 0x3c, !PT ;  /* 0x000000036c6c7212 */ /* 0x000fe400078e3cff */
[----:B------:R-:W-:Y:S02]  /*8250*/  @P2 R2UR UR36, R105 ;  /* 0x00000000692422ca */ /* 0x000fe400000e0000 */
[----:B------:R-:W-:Y:S02]  /*8260*/  SEL R111, R111, RZ, P0 ;  /* 0x000000ff6f6f7207 */ /* 0x000fe40000000000 */
[----:B------:R-:W-:Y:S01]  /*8270*/  SEL R44, R116, RZ, P1 ;  /* 0x000000ff742c7207 */ /* 0x000fe20000800000 */
[----:B------:R-:W-:Y:S10]  /*8280*/  @P2 BRA `(.L_x_145) ;  /* 0xffffffe400842947 */ /* 0x000ff4000383ffff */
[----:B------:R-:W-:Y:S05]  /*8290*/  EXIT ;  /* 0x000000000000794d */ /* 0x000fea0003800000 */
.L_x_20:
[----:B--2---:R2:W1:Y:S02]  /*82a0*/  SYNCS.PHASECHK.TRANS64.TRYWAIT P0, [R3+URZ+0x3f0], R2 ;  /* 0x0003f002030075a7 */ /* 0x00446400080011ff */
[----:B-1----:R-:W-:Y:S05]  /*82b0*/  @!P0 NANOSLEEP.SYNCS 0x989680 ;  /* 0x009896800000895d */ /* 0x002fea0003900000 */
[----:B------:R-:W1:Y:S02]  /*82c0*/  @!P0 SYNCS.PHASECHK.TRANS64 P0, [R3+URZ+0x3f0], R2 ;  /* 0x0003f002030085a7 */ /* 0x000e6400080010ff */
[----:B-1----:R-:W-:Y:S05]  /*82d0*/  @!P0 BRA `(.L_x_20) ;  /* 0xfffffffc00f08947 */ /* 0x002fea000383ffff */
[----:B------:R-:W-:Y:S05]  /*82e0*/  BRA `(.L_x_146) ;  /* 0xffffff9800407947 */ /* 0x000fea000383ffff */
.L_x_23:
[----:B-1----:R-:W-:-:S07]  /*82f0*/  MOV R2, UR33 ;  /* 0x0000002100027c02 */ /* 0x002fce0008000f00 */
.L_x_147:
[----:B-1----:R1:W2:Y:S02]  /*8300*/  SYNCS.PHASECHK.TRANS64.TRYWAIT P0, [R2+URZ+0x1b0], R5 ;  /* 0x0001b005020075a7 */ /* 0x0022a400080011ff */
[----:B--2---:R-:W-:Y:S05]  /*8310*/  @!P0 NANOSLEEP.SYNCS 0x989680 ;  /* 0x009896800000895d */ /* 0x004fea0003900000 */
[----:B------:R-:W2:Y:S02]  /*8320*/  @!P0 SYNCS.PHASECHK.TRANS64 P0, [R2+URZ+0x1b0], R5 ;  /* 0x0001b005020085a7 */ /* 0x000ea400080010ff */
[----:B--2---:R-:W-:Y:S05]  /*8330*/  @!P0 BRA `(.L_x_147) ;  /* 0xfffffffc00f08947 */ /* 0x004fea000383ffff */
[----:B------:R-:W-:Y:S05]  /*8340*/  BRA `(.L_x_22) ;  /* 0xffffff9800907947 */ /* 0x000fea000383ffff */
.L_x_29:
[----:B-1----:R-:W-:-:S07]  /*8350*/  MOV R2, UR17 ;  /* 0x0000001100027c02 */ /* 0x002fce0008000f00 */
.L_x_148:
[----:B-1----:R1:W2:Y:S02]  /*8360*/  SYNCS.PHASECHK.TRANS64.TRYWAIT P0, [R2+URZ+0x1b0], R5 ;  /* 0x0001b005020075a7 */ /* 0x0022a400080011ff */
[----:B--2---:R-:W-:Y:S05]  /*8370*/  @!P0 NANOSLEEP.SYNCS 0x989680 ;  /* 0x009896800000895d */ /* 0x004fea0003900000 */
[----:B------:R-:W2:Y:S02]  /*8380*/  @!P0 SYNCS.PHASECHK.TRANS64 P0, [R2+URZ+0x1b0], R5 ;  /* 0x0001b005020085a7 */ /* 0x000ea400080010ff */
[----:B--2---:R-:W-:Y:S05]  /*8390*/  @!P0 BRA `(.L_x_148) ;  /* 0xfffffffc00f08947 */ /* 0x004fea000383ffff */
[----:B------:R-:W-:Y:S05]  /*83a0*/  BRA `(.L_x_28) ;  /* 0xffffff9c00347947 */ /* 0x000fea000383ffff */
.L_x_33:
[----:B-1----:R1:W2:Y:S02]  /*83b0*/  SYNCS.PHASECHK.TRANS64.TRYWAIT P0, [R2+URZ+0x380], R3 ;  /* 0x00038003020075a7 */ /* 0x0022a400080011ff */
[----:B--2---:R-:W-:Y:S05]  /*83c0*/  @!P0 NANOSLEEP.SYNCS 0x989680 ;  /* 0x009896800000895d */ /* 0x004fea0003900000 */
[----:B------:R-:W2:Y:S02]  /*83d0*/  @!P0 SYNCS.PHASECHK.TRANS64 P0, [R2+URZ+0x380], R3 ;  /* 0x00038003020085a7 */ /* 0x000ea400080010ff */
[----:B--2---:R-:W-:Y:S05]  /*83e0*/  @!P0 BRA `(.L_x_33) ;  /* 0xfffffffc00f08947 */ /* 0x004fea000383ffff */
[----:B------:R-:W-:Y:S05]  /*83f0*/  BRA `(.L_x_149) ;  /* 0xffffff9c00c07947 */ /* 0x000fea000383ffff */
.L_x_37:
[----:B----4-:R-:W-:-:S07]  /*8400*/  MOV R0, UR5 ;  /* 0x0000000500007c02 */ /* 0x010fce0008000f00 */
.L_x_150:
[----:B-1----:R1:W2:Y:S02]  /*8410*/  SYNCS.PHASECHK.TRANS64.TRYWAIT P0, [R0+URZ], R3 ;  /* 0x00000003000075a7 */ /* 0x0022a400080011ff */
[----:B--2---:R-:W-:Y:S05]  /*8420*/  @!P0 NANOSLEEP.SYNCS 0x989680 ;  /* 0x009896800000895d */ /* 0x004fea0003900000 */
[----:B------:R-:W2:Y:S02]  /*8430*/  @!P0 SYNCS.PHASECHK.TRANS64 P0, [R0+URZ], R3 ;  /* 0x00000003000085a7 */ /* 0x000ea400080010ff */
[----:B--2---:R-:W-:Y:S05]  /*8440*/  @!P0 BRA `(.L_x_150) ;  /* 0xfffffffc00f08947 */ /* 0x004fea000383ffff */
[----:B------:R-:W-:Y:S05]  /*8450*/  BRA `(.L_x_151) ;  /* 0xffffffa400307947 */ /* 0x000fea000383ffff */
.L_x_38:
[----:B----4-:R-:W-:-:S07]  /*8460*/  MOV R0, UR5 ;  /* 0x0000000500007c02 */ /* 0x010fce0008000f00 */
.L_x_152:
[----:B-1----:R1:W2:Y:S02]  /*8470*/  SYNCS.PHASECHK.TRANS64.TRYWAIT P0, [R0+URZ], R3 ;  /* 0x00000003000075a7 */ /* 0x0022a400080011ff */
[----:B--2---:R-:W-:Y:S05]  /*8480*/  @!P0 NANOSLEEP.SYNCS 0x989680 ;  /* 0x009896800000895d */ /* 0x004fea0003900000 */
[----:B------:R-:W2:Y:S02]  /*8490*/  @!P0 SYNCS.PHASECHK.TRANS64 P0, [R0+URZ], R3 ;  /* 0x00000003000085a7 */ /* 0x000ea400080010ff */
[----:B--2---:R-:W-:Y:S05]  /*84a0*/  @!P0 BRA `(.L_x_152) ;  /* 0xfffffffc00f08947 */ /* 0x004fea000383ffff */
[----:B------:R-:W-:Y:S05]  /*84b0*/  BRA `(.L_x_153) ;  /* 0xffffffa4003c7947 */ /* 0x000fea000383ffff */
.L_x_39:
[----:B----4-:R-:W-:-:S07]  /*84c0*/  MOV R0, UR5 ;  /* 0x0000000500007c02 */ /* 0x010fce0008000f00 */
.L_x_154:
[----:B-1----:R1:W2:Y:S02]  /*84d0*/  SYNCS.PHASECHK.TRANS64.TRYWAIT P0, [R0+URZ], R3 ;  /* 0x00000003000075a7 */ /* 0x0022a400080011ff */
[----:B--2---:R-:W-:Y:S05]  /*84e0*/  @!P0 NANOSLEEP.SYNCS 0x989680 ;  /* 0x009896800000895d */ /* 0x004fea0003900000 */
[----:B------:R-:W2:Y:S02]  /*84f0*/  @!P0 SYNCS.PHASECHK.TRANS64 P0, [R0+URZ], R3 ;  /* 0x00000003000085a7 */ /* 0x000ea400080010ff */
[----:B--2---:R-:W-:Y:S05]  /*8500*/  @!P0 BRA `(.L_x_154) ;  /* 0xfffffffc00f08947 */ /* 0x004fea000383ffff */
[----:B------:R-:W-:Y:S05]  /*8510*/  BRA `(.L_x_155) ;  /* 0xffffffa400487947 */ /* 0x000fea000383ffff */
.L_x_40:
[----:B----4-:R-:W-:-:S07]  /*8520*/  MOV R0, UR5 ;  /* 0x0000000500007c02 */ /* 0x010fce0008000f00 */
.L_x_156:
[----:B-1----:R1:W2:Y:S02]  /*8530*/  SYNCS.PHASECHK.TRANS64.TRYWAIT P0, [R0+URZ], R3 ;  /* 0x00000003000075a7 */ /* 0x0022a400080011ff */
[----:B--2---:R-:W-:Y:S05]  /*8540*/  @!P0 NANOSLEEP.SYNCS 0x989680 ;  /* 0x009896800000895d */ /* 0x004fea0003900000 */
[----:B------:R-:W2:Y:S02]  /*8550*/  @!P0 SYNCS.PHASECHK.TRANS64 P0, [R0+URZ], R3 ;  /* 0x00000003000085a7 */ /* 0x000ea400080010ff */
[----:B--2---:R-:W-:Y:S05]  /*8560*/  @!P0 BRA `(.L_x_156) ;  /* 0xfffffffc00f08947 */ /* 0x004fea000383ffff */
[----:B------:R-:W-:Y:S05]  /*8570*/  BRA `(.L_x_157) ;  /* 0xffffffa400547947 */ /* 0x000fea000383ffff */
.L_x_41:
[----:B----4-:R-:W-:-:S07]  /*8580*/  MOV R0, UR5 ;  /* 0x0000000500007c02 */ /* 0x010fce0008000f00 */
.L_x_158:
[----:B-1----:R1:W2:Y:S02]  /*8590*/  SYNCS.PHASECHK.TRANS64.TRYWAIT P0, [R0+URZ], R3 ;  /* 0x00000003000075a7 */ /* 0x0022a400080011ff */
[----:B--2---:R-:W-:Y:S05]  /*85a0*/  @!P0 NANOSLEEP.SYNCS 0x989680 ;  /* 0x009896800000895d */ /* 0x004fea0003900000 */
[----:B------:R-:W2:Y:S02]  /*85b0*/  @!P0 SYNCS.PHASECHK.TRANS64 P0, [R0+URZ], R3 ;  /* 0x00000003000085a7 */ /* 0x000ea400080010ff */
[----:B--2---:R-:W-:Y:S05]  /*85c0*/  @!P0 BRA `(.L_x_158) ;  /* 0xfffffffc00f08947 */ /* 0x004fea000383ffff */
[----:B------:R-:W-:Y:S05]  /*85d0*/  BRA `(.L_x_159) ;  /* 0xffffffa400607947 */ /* 0x000fea000383ffff */
.L_x_42:
[----:B----4-:R-:W-:-:S07]  /*85e0*/  MOV R0, UR5 ;  /* 0x0000000500007c02 */ /* 0x010fce0008000f00 */
.L_x_160:
[----:B-1----:R1:W2:Y:S02]  /*85f0*/  SYNCS.PHASECHK.TRANS64.TRYWAIT P0, [R0+URZ], R3 ;  /* 0x00000003000075a7 */ /* 0x0022a400080011ff */
[----:B--2---:R-:W-:Y:S05]  /*8600*/  @!P0 NANOSLEEP.SYNCS 0x989680 ;  /* 0x009896800000895d */ /* 0x004fea0003900000 */
[----:B------:R-:W2:Y:S02]  /*8610*/  @!P0 SYNCS.PHASECHK.TRANS64 P0, [R0+URZ], R3 ;  /* 0x00000003000085a7 */ /* 0x000ea400080010ff */
[----:B--2---:R-:W-:Y:S05]  /*8620*/  @!P0 BRA `(.L_x_160) ;  /* 0xfffffffc00f08947 */ /* 0x004fea000383ffff */
[----:B------:R-:W-:Y:S05]  /*8630*/  BRA `(.L_x_161) ;  /* 0xffffffa4006c7947 */ /* 0x000fea000383ffff */
.L_x_43:
[----:B----4-:R-:W-:-:S07]  /*8640*/  MOV R0, UR5 ;  /* 0x0000000500007c02 */ /* 0x010fce0008000f00 */
.L_x_162:
[----:B-1----:R1:W2:Y:S02]  /*8650*/  SYNCS.PHASECHK.TRANS64.TRYWAIT P0, [R0+URZ], R3 ;  /* 0x00000003000075a7 */ /* 0x0022a400080011ff */
[----:B--2---:R-:W-:Y:S05]  /*8660*/  @!P0 NANOSLEEP.SYNCS 0x989680 ;  /* 0x009896800000895d */ /* 0x004fea0003900000 */
[----:B------:R-:W2:Y:S02]  /*8670*/  @!P0 SYNCS.PHASECHK.TRANS64 P0, [R0+URZ], R3 ;  /* 0x00000003000085a7 */ /* 0x000ea400080010ff */
[----:B--2---:R-:W-:Y:S05]  /*8680*/  @!P0 BRA `(.L_x_162) ;  /* 0xfffffffc00f08947 */ /* 0x004fea000383ffff */
[----:B------:R-:W-:Y:S05]  /*8690*/  BRA `(.L_x_163) ;  /* 0xffffffa400787947 */ /* 0x000fea000383ffff */
.L_x_44:
[----:B----4-:R-:W-:-:S07]  /*86a0*/  MOV R0, UR5 ;  /* 0x0000000500007c02 */ /* 0x010fce0008000f00 */
.L_x_164:
[----:B-1----:R1:W2:Y:S02]  /*86b0*/  SYNCS.PHASECHK.TRANS64.TRYWAIT P0, [R0+URZ], R3 ;  /* 0x00000003000075a7 */ /* 0x0022a400080011ff */
[----:B--2---:R-:W-:Y:S05]  /*86c0*/  @!P0 NANOSLEEP.SYNCS 0x989680 ;  /* 0x009896800000895d */ /* 0x004fea0003900000 */
[----:B------:R-:W2:Y:S02]  /*86d0*/  @!P0 SYNCS.PHASECHK.TRANS64 P0, [R0+URZ], R3 ;  /* 0x00000003000085a7 */ /* 0x000ea400080010ff */
[----:B--2---:R-:W-:Y:S05]  /*86e0*/  @!P0 BRA `(.L_x_164) ;  /* 0xfffffffc00f08947 */ /* 0x004fea000383ffff */
[----:B------:R-:W-:Y:S05]  /*86f0*/  BRA `(.L_x_165) ;  /* 0xffffffa400847947 */ /* 0x000fea000383ffff */
.L_x_45:
[----:B----4-:R-:W-:-:S07]  /*8700*/  MOV R0, UR5 ;  /* 0x0000000500007c02 */ /* 0x010fce0008000f00 */
.L_x_166:
[----:B-1----:R1:W2:Y:S02]  /*8710*/  SYNCS.PHASECHK.TRANS64.TRYWAIT P0, [R0+URZ], R3 ;  /* 0x00000003000075a7 */ /* 0x0022a400080011ff */
[----:B--2---:R-:W-:Y:S05]  /*8720*/  @!P0 NANOSLEEP.SYNCS 0x989680 ;  /* 0x009896800000895d */ /* 0x004fea0003900000 */
[----:B------:R-:W2:Y:S02]  /*8730*/  @!P0 SYNCS.PHASECHK.TRANS64 P0, [R0+URZ], R3 ;  /* 0x00000003000085a7 */ /* 0x000ea400080010ff */
[----:B--2---:R-:W-:Y:S05]  /*8740*/  @!P0 BRA `(.L_x_166) ;  /* 0xfffffffc00f08947 */ /* 0x004fea000383ffff */
[----:B------:R-:W-:Y:S05]  /*8750*/  BRA `(.L_x_167) ;  /* 0xffffffa400907947 */ /* 0x000fea000383ffff */
.L_x_46:
[----:B----4-:R-:W-:-:S07]  /*8760*/  MOV R0, UR5 ;  /* 0x0000000500007c02 */ /* 0x010fce0008000f00 */
.L_x_168:
[----:B-1----:R1:W2:Y:S02]  /*8770*/  SYNCS.PHASECHK.TRANS64.TRYWAIT P0, [R0+URZ], R3 ;  /* 0x00000003000075a7 */ /* 0x0022a400080011ff */
[----:B--2---:R-:W-:Y:S05]  /*8780*/  @!P0 NANOSLEEP.SYNCS 0x989680 ;  /* 0x009896800000895d */ /* 0x004fea0003900000 */
[----:B------:R-:W2:Y:S02]  /*8790*/  @!P0 SYNCS.PHASECHK.TRANS64 P0, [R0+URZ], R3 ;  /* 0x00000003000085a7 */ /* 0x000ea400080010ff */
[----:B--2---:R-:W-:Y:S05]  /*87a0*/  @!P0 BRA `(.L_x_168) ;  /* 0xfffffffc00f08947 */ /* 0x004fea000383ffff */
[----:B------:R-:W-:Y:S05]  /*87b0*/  BRA `(.L_x_169) ;  /* 0xffffffa4009c7947 */ /* 0x000fea000383ffff */
.L_x_47:
[----:B----4-:R-:W-:-:S07]  /*87c0*/  MOV R0, UR5 ;  /* 0x0000000500007c02 */ /* 0x010fce0008000f00 */
.L_x_170:
[----:B-1----:R1:W2:Y:S02]  /*87d0*/  SYNCS.PHASECHK.TRANS64.TRYWAIT P0, [R0+URZ], R3 ;  /* 0x00000003000075a7 */ /* 0x0022a400080011ff */
[----:B--2---:R-:W-:Y:S05]  /*87e0*/  @!P0 NANOSLEEP.SYNCS 0x989680 ;  /* 0x009896800000895d */ /* 0x004fea0003900000 */
[----:B------:R-:W2:Y:S02]  /*87f0*/  @!P0 SYNCS.PHASECHK.TRANS64 P0, [R0+URZ], R3 ;  /* 0x00000003000085a7 */ /* 0x000ea400080010ff */
[----:B--2---:R-:W-:Y:S05]  /*8800*/  @!P0 BRA `(.L_x_170) ;  /* 0xfffffffc00f08947 */ /* 0x004fea000383ffff */
[----:B------:R-:W-:Y:S05]  /*8810*/  BRA `(.L_x_171) ;  /* 0xffffffa400a87947 */ /* 0x000fea000383ffff */
.L_x_48:
[----:B----4-:R-:W-:-:S07]  /*8820*/  MOV R0, UR5 ;  /* 0x0000000500007c02 */ /* 0x010fce0008000f00 */
.L_x_172:
[----:B-1----:R1:W2:Y:S02]  /*8830*/  SYNCS.PHASECHK.TRANS64.TRYWAIT P0, [R0+URZ], R3 ;  /* 0x00000003000075a7 */ /* 0x0022a400080011ff */
[----:B--2---:R-:W-:Y:S05]  /*8840*/  @!P0 NANOSLEEP.SYNCS 0x989680 ;  /* 0x009896800000895d */ /* 0x004fea0003900000 */
[----:B------:R-:W2:Y:S02]  /*8850*/  @!P0 SYNCS.PHASECHK.TRANS64 P0, [R0+URZ], R3 ;  /* 0x00000003000085a7 */ /* 0x000ea400080010ff */
[----:B--2---:R-:W-:Y:S05]  /*8860*/  @!P0 BRA `(.L_x_172) ;  /* 0xfffffffc00f08947 */ /* 0x004fea000383ffff */
[----:B------:R-:W-:Y:S05]  /*8870*/  BRA `(.L_x_173) ;  /* 0xffffffa400b47947 */ /* 0x000fea000383ffff */
.L_x_49:
[----:B----4-:R-:W-:-:S07]  /*8880*/  MOV R0, UR5 ;  /* 0x0000000500007c02 */ /* 0x010fce0008000f00 */
.L_x_174:
[----:B-1----:R1:W2:Y:S02]  /*8890*/  SYNCS.PHASECHK.TRANS64.TRYWAIT P0, [R0+URZ], R3 ;  /* 0x00000003000075a7 */ /* 0x0022a400080011ff */
[----:B--2---:R-:W-:Y:S05]  /*88a0*/  @!P0 NANOSLEEP.SYNCS 0x989680 ;  /* 0x009896800000895d */ /* 0x004fea0003900000 */
[----:B------:R-:W2:Y:S02]  /*88b0*/  @!P0 SYNCS.PHASECHK.TRANS64 P0, [R0+URZ], R3 ;  /* 0x00000003000085a7 */ /* 0x000ea400080010ff */
[----:B--2---:R-:W-:Y:S05]  /*88c0*/  @!P0 BRA `(.L_x_174) ;  /* 0xfffffffc00f08947 */ /* 0x004fea000383ffff */
[----:B------:R-:W-:Y:S05]  /*88d0*/  BRA `(.L_x_175) ;  /* 0xffffffa400c07947 */ /* 0x000fea000383ffff */
.L_x_50:
[----:B----4-:R-:W-:-:S07]  /*88e0*/  MOV R0, UR5 ;  /* 0x0000000500007c02 */ /* 0x010fce0008000f00 */
.L_x_176:
[----:B-1----:R1:W2:Y:S02]  /*88f0*/  SYNCS.PHASECHK.TRANS64.TRYWAIT P0, [R0+URZ], R3 ;  /* 0x00000003000075a7 */ /* 0x0022a400080011ff */
[----:B--2---:R-:W-:Y:S05]  /*8900*/  @!P0 NANOSLEEP.SYNCS 0x989680 ;  /* 0x009896800000895d */ /* 0x004fea0003900000 */
[----:B------:R-:W2:Y:S02]  /*8910*/  @!P0 SYNCS.PHASECHK.TRANS64 P0, [R0+URZ], R3 ;  /* 0x00000003000085a7 */ /* 0x000ea400080010ff */
[----:B--2---:R-:W-:Y:S05]  /*8920*/  @!P0 BRA `(.L_x_176) ;  /* 0xfffffffc00f08947 */ /* 0x004fea000383ffff */
[----:B------:R-:W-:Y:S05]  /*8930*/  BRA `(.L_x_177) ;  /* 0xffffffa400cc7947 */ /* 0x000fea000383ffff */
.L_x_51:
[----:B----4-:R-:W-:-:S07]  /*8940*/  MOV R0, UR5 ;  /* 0x0000000500007c02 */ /* 0x010fce0008000f00 */
.L_x_178:
[----:B-1----:R1:W2:Y:S02]  /*8950*/  SYNCS.PHASECHK.TRANS64.TRYWAIT P0, [R0+URZ], R3 ;  /* 0x00000003000075a7 */ /* 0x0022a400080011ff */
[----:B--2---:R-:W-:Y:S05]  /*8960*/  @!P0 NANOSLEEP.SYNCS 0x989680 ;  /* 0x009896800000895d */ /* 0x004fea0003900000 */
[----:B------:R-:W2:Y:S02]  /*8970*/  @!P0 SYNCS.PHASECHK.TRANS64 P0, [R0+URZ], R3 ;  /* 0x00000003000085a7 */ /* 0x000ea400080010ff */
[----:B--2---:R-:W-:Y:S05]  /*8980*/  @!P0 BRA `(.L_x_178) ;  /* 0xfffffffc00f08947 */ /* 0x004fea000383ffff */
[----:B------:R-:W-:Y:S05]  /*8990*/  BRA `(.L_x_179) ;  /* 0xffffffa400d87947 */ /* 0x000fea000383ffff */
.L_x_52:
[----:B----4-:R-:W-:-:S07]  /*89a0*/  MOV R0, UR5 ;  /* 0x0000000500007c02 */ /* 0x010fce0008000f00 */
.L_x_180:
[----:B-1----:R1:W2:Y:S02]  /*89b0*/  SYNCS.PHASECHK.TRANS64.TRYWAIT P0, [R0+URZ], R3 ;  /* 0x00000003000075a7 */ /* 0x0022a400080011ff */
[----:B--2---:R-:W-:Y:S05]  /*89c0*/  @!P0 NANOSLEEP.SYNCS 0x989680 ;  /* 0x009896800000895d */ /* 0x004fea0003900000 */
[----:B------:R-:W2:Y:S02]  /*89d0*/  @!P0 SYNCS.PHASECHK.TRANS64 P0, [R0+URZ], R3 ;  /* 0x00000003000085a7 */ /* 0x000ea400080010ff */
[----:B--2---:R-:W-:Y:S05]  /*89e0*/  @!P0 BRA `(.L_x_180) ;  /* 0xfffffffc00f08947 */ /* 0x004fea000383ffff */
[----:B------:R-:W-:Y:S05]  /*89f0*/  BRA `(.L_x_181) ;  /* 0xffffffa400e47947 */ /* 0x000fea000383ffff */
.L_x_53:
[----:B----4-:R-:W-:-:S07]  /*8a00*/  MOV R0, UR5 ;  /* 0x0000000500007c02 */ /* 0x010fce0008000f00 */
.L_x_182:
[----:B-1----:R1:W2:Y:S02]  /*8a10*/  SYNCS.PHASECHK.TRANS64.TRYWAIT P0, [R0+URZ], R3 ;  /* 0x00000003000075a7 */ /* 0x0022a400080011ff */
[----:B--2---:R-:W-:Y:S05]  /*8a20*/  @!P0 NANOSLEEP.SYNCS 0x989680 ;  /* 0x009896800000895d */ /* 0x004fea0003900000 */
[----:B------:R-:W2:Y:S02]  /*8a30*/  @!P0 SYNCS.PHASECHK.TRANS64 P0, [R0+URZ], R3 ;  /* 0x00000003000085a7 */ /* 0x000ea400080010ff */
[----:B--2---:R-:W-:Y:S05]  /*8a40*/  @!P0 BRA `(.L_x_182) ;  /* 0xfffffffc00f08947 */ /* 0x004fea000383ffff */
[----:B------:R-:W-:Y:S05]  /*8a50*/  BRA `(.L_x_183) ;  /* 0xffffffa400f07947 */ /* 0x000fea000383ffff */
.L_x_54:
[----:B----4-:R-:W-:-:S07]  /*8a60*/  MOV R0, UR5 ;  /* 0x0000000500007c02 */ /* 0x010fce0008000f00 */
.L_x_184:
[----:B-1----:R1:W2:Y:S02]  /*8a70*/  SYNCS.PHASECHK.TRANS64.TRYWAIT P0, [R0+URZ], R3 ;  /* 0x00000003000075a7 */ /* 0x0022a400080011ff */
[----:B--2---:R-:W-:Y:S05]  /*8a80*/  @!P0 NANOSLEEP.SYNCS 0x989680 ;  /* 0x009896800000895d */ /* 0x004fea0003900000 */
[----:B------:R-:W2:Y:S02]  /*8a90*/  @!P0 SYNCS.PHASECHK.TRANS64 P0, [R0+URZ], R3 ;  /* 0x00000003000085a7 */ /* 0x000ea400080010ff */
[----:B--2---:R-:W-:Y:S05]  /*8aa0*/  @!P0 BRA `(.L_x_184) ;  /* 0xfffffffc00f08947 */ /* 0x004fea000383ffff */
[----:B------:R-:W-:Y:S05]  /*8ab0*/  BRA `(.L_x_185) ;  /* 0xffffffa400fc7947 */ /* 0x000fea000383ffff */
.L_x_55:
[----:B----4-:R-:W-:-:S07]  /*8ac0*/  MOV R0, UR5 ;  /* 0x0000000500007c02 */ /* 0x010fce0008000f00 */
.L_x_186:
[----:B-1----:R1:W2:Y:S02]  /*8ad0*/  SYNCS.PHASECHK.TRANS64.TRYWAIT P0, [R0+URZ], R3 ;  /* 0x00000003000075a7 */ /* 0x0022a400080011ff */
[----:B--2---:R-:W-:Y:S05]  /*8ae0*/  @!P0 NANOSLEEP.SYNCS 0x989680 ;  /* 0x009896800000895d */ /* 0x004fea0003900000 */
[----:B------:R-:W2:Y:S02]  /*8af0*/  @!P0 SYNCS.PHASECHK.TRANS64 P0, [R0+URZ], R3 ;  /* 0x00000003000085a7 */ /* 0x000ea400080010ff */
[----:B--2---:R-:W-:Y:S05]  /*8b00*/  @!P0 BRA `(.L_x_186) ;  /* 0xfffffffc00f08947 */ /* 0x004fea000383ffff */
[----:B------:R-:W-:Y:S05]  /*8b10*/  BRA `(.L_x_187) ;  /* 0xffffffa800087947 */ /* 0x000fea000383ffff */
.L_x_56:
[----:B----4-:R-:W-:-:S07]  /*8b20*/  MOV R0, UR5 ;  /* 0x0000000500007c02 */ /* 0x010fce0008000f00 */
.L_x_188:
[----:B-1----:R1:W2:Y:S02]  /*8b30*/  SYNCS.PHASECHK.TRANS64.TRYWAIT P0, [R0+URZ], R3 ;  /* 0x00000003000075a7 */ /* 0x0022a400080011ff */
[----:B--2---:R-:W-:Y:S05]  /*8b40*/  @!P0 NANOSLEEP.SYNCS 0x989680 ;  /* 0x009896800000895d */ /* 0x004fea0003900000 */
[----:B------:R-:W2:Y:S02]  /*8b50*/  @!P0 SYNCS.PHASECHK.TRANS64 P0, [R0+URZ], R3 ;  /* 0x00000003000085a7 */ /* 0x000ea400080010ff */
[----:B--2---:R-:W-:Y:S05]  /*8b60*/  @!P0 BRA `(.L_x_188) ;  /* 0xfffffffc00f08947 */ /* 0x004fea000383ffff */
[----:B------:R-:W-:Y:S05]  /*8b70*/  BRA `(.L_x_189) ;  /* 0xffffffa800147947 */ /* 0x000fea000383ffff */
.L_x_57:
[----:B----4-:R-:W-:-:S07]  /*8b80*/  MOV R0, UR5 ;  /* 0x0000000500007c02 */ /* 0x010fce0008000f00 */
.L_x_190:
[----:B-1----:R1:W2:Y:S02]  /*8b90*/  SYNCS.PHASECHK.TRANS64.TRYWAIT P0, [R0+URZ], R3 ;  /* 0x00000003000075a7 */ /* 0x0022a400080011ff */
[----:B--2---:R-:W-:Y:S05]  /*8ba0*/  @!P0 NANOSLEEP.SYNCS 0x989680 ;  /* 0x009896800000895d */ /* 0x004fea0003900000 */
[----:B------:R-:W2:Y:S02]  /*8bb0*/  @!P0 SYNCS.PHASECHK.TRANS64 P0, [R0+URZ], R3 ;  /* 0x00000003000085a7 */ /* 0x000ea400080010ff */
[----:B--2---:R-:W-:Y:S05]  /*8bc0*/  @!P0 BRA `(.L_x_190) ;  /* 0xfffffffc00f08947 */ /* 0x004fea000383ffff */
[----:B------:R-:W-:Y:S05]  /*8bd0*/  BRA `(.L_x_191) ;  /* 0xffffffa800207947 */ /* 0x000fea000383ffff */
.L_x_58:
[----:B----4-:R-:W-:-:S07]  /*8be0*/  MOV R0, UR5 ;  /* 0x0000000500007c02 */ /* 0x010fce0008000f00 */
.L_x_192:
[----:B-1----:R1:W2:Y:S02]  /*8bf0*/  SYNCS.PHASECHK.TRANS64.TRYWAIT P0, [R0+URZ], R3 ;  /* 0x00000003000075a7 */ /* 0x0022a400080011ff */
[----:B--2---:R-:W-:Y:S05]  /*8c00*/  @!P0 NANOSLEEP.SYNCS 0x989680 ;  /* 0x009896800000895d */ /* 0x004fea0003900000 */
[----:B------:R-:W2:Y:S02]  /*8c10*/  @!P0 SYNCS.PHASECHK.TRANS64 P0, [R0+URZ], R3 ;  /* 0x00000003000085a7 */ /* 0x000ea400080010ff */
[----:B--2---:R-:W-:Y:S05]  /*8c20*/  @!P0 BRA `(.L_x_192) ;  /* 0xfffffffc00f08947 */ /* 0x004fea000383ffff */
[----:B------:R-:W-:Y:S05]  /*8c30*/  BRA `(.L_x_193) ;  /* 0xffffffa8002c7947 */ /* 0x000fea000383ffff */
.L_x_59:
[----:B----4-:R-:W-:-:S07]  /*8c40*/  MOV R0, UR5 ;  /* 0x0000000500007c02 */ /* 0x010fce0008000f00 */
.L_x_194:
[----:B-1----:R1:W2:Y:S02]  /*8c50*/  SYNCS.PHASECHK.TRANS64.TRYWAIT P0, [R0+URZ], R3 ;  /* 0x00000003000075a7 */ /* 0x0022a400080011ff */
[----:B--2---:R-:W-:Y:S05]  /*8c60*/  @!P0 NANOSLEEP.SYNCS 0x989680 ;  /* 0x009896800000895d */ /* 0x004fea0003900000 */
[----:B------:R-:W2:Y:S02]  /*8c70*/  @!P0 SYNCS.PHASECHK.TRANS64 P0, [R0+URZ], R3 ;  /* 0x00000003000085a7 */ /* 0x000ea400080010ff */
[----:B--2---:R-:W-:Y:S05]  /*8c80*/  @!P0 BRA `(.L_x_194) ;  /* 0xfffffffc00f08947 */ /* 0x004fea000383ffff */
[----:B------:R-:W-:Y:S05]  /*8c90*/  BRA `(.L_x_195) ;  /* 0xffffffa800387947 */ /* 0x000fea000383ffff */
.L_x_60:
[----:B----4-:R-:W-:-:S07]  /*8ca0*/  MOV R0, UR5 ;  /* 0x0000000500007c02 */ /* 0x010fce0008000f00 */
.L_x_196:
[----:B-1----:R1:W2:Y:S02]  /*8cb0*/  SYNCS.PHASECHK.TRANS64.TRYWAIT P0, [R0+URZ], R3 ;  /* 0x00000003000075a7 */ /* 0x0022a400080011ff */
[----:B--2---:R-:W-:Y:S05]  /*8cc0*/  @!P0 NANOSLEEP.SYNCS 0x989680 ;  /* 0x009896800000895d */ /* 0x004fea0003900000 */
[----:B------:R-:W2:Y:S02]  /*8cd0*/  @!P0 SYNCS.PHASECHK.TRANS64 P0, [R0+URZ], R3 ;  /* 0x00000003000085a7 */ /* 0x000ea400080010ff */
[----:B--2---:R-:W-:Y:S05]  /*8ce0*/  @!P0 BRA `(.L_x_196) ;  /* 0xfffffffc00f08947 */ /* 0x004fea000383ffff */
[----:B------:R-:W-:Y:S05]  /*8cf0*/  BRA `(.L_x_197) ;  /* 0xffffffa800447947 */ /* 0x000fea000383ffff */
.L_x_61:
[----:B----4-:R-:W-:-:S07]  /*8d00*/  MOV R0, UR5 ;  /* 0x0000000500007c02 */ /* 0x010fce0008000f00 */
.L_x_198:
[----:B-1----:R1:W2:Y:S02]  /*8d10*/  SYNCS.PHASECHK.TRANS64.TRYWAIT P0, [R0+URZ], R3 ;  /* 0x00000003000075a7 */ /* 0x0022a400080011ff */
[----:B--2---:R-:W-:Y:S05]  /*8d20*/  @!P0 NANOSLEEP.SYNCS 0x989680 ;  /* 0x009896800000895d */ /* 0x004fea0003900000 */
[----:B------:R-:W2:Y:S02]  /*8d30*/  @!P0 SYNCS.PHASECHK.TRANS64 P0, [R0+URZ], R3 ;  /* 0x00000003000085a7 */ /* 0x000ea400080010ff */
[----:B--2---:R-:W-:Y:S05]  /*8d40*/  @!P0 BRA `(.L_x_198) ;  /* 0xfffffffc00f08947 */ /* 0x004fea000383ffff */
[----:B------:R-:W-:Y:S05]  /*8d50*/  BRA `(.L_x_199) ;  /* 0xffffffa800507947 */ /* 0x000fea000383ffff */
.L_x_62:
[----:B----4-:R-:W-:-:S07]  /*8d60*/  MOV R0, UR5 ;  /* 0x0000000500007c02 */ /* 0x010fce0008000f00 */
.L_x_200:
[----:B-1----:R1:W2:Y:S02]  /*8d70*/  SYNCS.PHASECHK.TRANS64.TRYWAIT P0, [R0+URZ], R3 ;  /* 0x00000003000075a7 */ /* 0x0022a400080011ff */
[----:B--2---:R-:W-:Y:S05]  /*8d80*/  @!P0 NANOSLEEP.SYNCS 0x989680 ;  /* 0x009896800000895d */ /* 0x004fea0003900000 */
[----:B------:R-:W2:Y:S02]  /*8d90*/  @!P0 SYNCS.PHASECHK.TRANS64 P0, [R0+URZ], R3 ;  /* 0x00000003000085a7 */ /* 0x000ea400080010ff */
[----:B--2---:R-:W-:Y:S05]  /*8da0*/  @!P0 BRA `(.L_x_200) ;  /* 0xfffffffc00f08947 */ /* 0x004fea000383ffff */
[----:B------:R-:W-:Y:S05]  /*8db0*/  BRA `(.L_x_201) ;  /* 0xffffffa8005c7947 */ /* 0x000fea000383ffff */
.L_x_63:
[----:B----4-:R-:W-:-:S07]  /*8dc0*/  MOV R0, UR5 ;  /* 0x0000000500007c02 */ /* 0x010fce0008000f00 */
.L_x_202:
[----:B-1----:R1:W2:Y:S02]  /*8dd0*/  SYNCS.PHASECHK.TRANS64.TRYWAIT P0, [R0+URZ], R3 ;  /* 0x00000003000075a7 */ /* 0x0022a400080011ff */
[----:B--2---:R-:W-:Y:S05]  /*8de0*/  @!P0 NANOSLEEP.SYNCS 0x989680 ;  /* 0x009896800000895d */ /* 0x004fea0003900000 */
[----:B------:R-:W2:Y:S02]  /*8df0*/  @!P0 SYNCS.PHASECHK.TRANS64 P0, [R0+URZ], R3 ;  /* 0x00000003000085a7 */ /* 0x000ea400080010ff */
[----:B--2---:R-:W-:Y:S05]  /*8e00*/  @!P0 BRA `(.L_x_202) ;  /* 0xfffffffc00f08947 */ /* 0x004fea000383ffff */
[----:B------:R-:W-:Y:S05]  /*8e10*/  BRA `(.L_x_203) ;  /* 0xffffffa800687947 */ /* 0x000fea000383ffff */
.L_x_64:
[----:B----4-:R-:W-:-:S07]  /*8e20*/  MOV R0, UR5 ;  /* 0x0000000500007c02 */ /* 0x010fce0008000f00 */
.L_x_204:
[----:B-1----:R1:W2:Y:S02]  /*8e30*/  SYNCS.PHASECHK.TRANS64.TRYWAIT P0, [R0+URZ], R3 ;  /* 0x00000003000075a7 */ /* 0x0022a400080011ff */
[----:B--2---:R-:W-:Y:S05]  /*8e40*/  @!P0 NANOSLEEP.SYNCS 0x989680 ;  /* 0x009896800000895d */ /* 0x004fea0003900000 */
[----:B------:R-:W2:Y:S02]  /*8e50*/  @!P0 SYNCS.PHASECHK.TRANS64 P0, [R0+URZ], R3 ;  /* 0x00000003000085a7 */ /* 0x000ea400080010ff */
[----:B--2---:R-:W-:Y:S05]  /*8e60*/  @!P0 BRA `(.L_x_204) ;  /* 0xfffffffc00f08947 */ /* 0x004fea000383ffff */
[----:B------:R-:W-:Y:S05]  /*8e70*/  BRA `(.L_x_205) ;  /* 0xffffffa800747947 */ /* 0x000fea000383ffff */
.L_x_65:
[----:B----4-:R-:W-:-:S07]  /*8e80*/  MOV R0, UR5 ;  /* 0x0000000500007c02 */ /* 0x010fce0008000f00 */
.L_x_206:
[----:B-1----:R1:W2:Y:S02]  /*8e90*/  SYNCS.PHASECHK.TRANS64.TRYWAIT P0, [R0+URZ], R3 ;  /* 0x00000003000075a7 */ /* 0x0022a400080011ff */
[----:B--2---:R-:W-:Y:S05]  /*8ea0*/  @!P0 NANOSLEEP.SYNCS 0x989680 ;  /* 0x009896800000895d */ /* 0x004fea0003900000 */
[----:B------:R-:W2:Y:S02]  /*8eb0*/  @!P0 SYNCS.PHASECHK.TRANS64 P0, [R0+URZ], R3 ;  /* 0x00000003000085a7 */ /* 0x000ea400080010ff */
[----:B--2---:R-:W-:Y:S05]  /*8ec0*/  @!P0 BRA `(.L_x_206) ;  /* 0xfffffffc00f08947 */ /* 0x004fea000383ffff */
[----:B------:R-:W-:Y:S05]  /*8ed0*/  BRA `(.L_x_207) ;  /* 0xffffffa800807947 */ /* 0x000fea000383ffff */
.L_x_66:
[----:B----4-:R-:W-:-:S07]  /*8ee0*/  MOV R0, UR5 ;  /* 0x0000000500007c02 */ /* 0x010fce0008000f00 */
.L_x_208:
[----:B-1----:R1:W2:Y:S02]  /*8ef0*/  SYNCS.PHASECHK.TRANS64.TRYWAIT P0, [R0+URZ], R3 ;  /* 0x00000003000075a7 */ /* 0x0022a400080011ff */
[----:B--2---:R-:W-:Y:S05]  /*8f00*/  @!P0 NANOSLEEP.SYNCS 0x989680 ;  /* 0x009896800000895d */ /* 0x004fea0003900000 */
[----:B------:R-:W2:Y:S02]  /*8f10*/  @!P0 SYNCS.PHASECHK.TRANS64 P0, [R0+URZ], R3 ;  /* 0x00000003000085a7 */ /* 0x000ea400080010ff */
[----:B--2---:R-:W-:Y:S05]  /*8f20*/  @!P0 BRA `(.L_x_208) ;  /* 0xfffffffc00f08947 */ /* 0x004fea000383ffff */
[----:B------:R-:W-:Y:S05]  /*8f30*/  BRA `(.L_x_209) ;  /* 0xffffffa8008c7947 */ /* 0x000fea000383ffff */
.L_x_67:
[----:B----4-:R-:W-:-:S07]  /*8f40*/  MOV R0, UR5 ;  /* 0x0000000500007c02 */ /* 0x010fce0008000f00 */
.L_x_210:
[----:B-1----:R1:W2:Y:S02]  /*8f50*/  SYNCS.PHASECHK.TRANS64.TRYWAIT P0, [R0+URZ], R3 ;  /* 0x00000003000075a7 */ /* 0x0022a400080011ff */
[----:B--2---:R-:W-:Y:S05]  /*8f60*/  @!P0 NANOSLEEP.SYNCS 0x989680 ;  /* 0x009896800000895d */ /* 0x004fea0003900000 */
[----:B------:R-:W2:Y:S02]  /*8f70*/  @!P0 SYNCS.PHASECHK.TRANS64 P0, [R0+URZ], R3 ;  /* 0x00000003000085a7 */ /* 0x000ea400080010ff */
[----:B--2---:R-:W-:Y:S05]  /*8f80*/  @!P0 BRA `(.L_x_210) ;  /* 0xfffffffc00f08947 */ /* 0x004fea000383ffff */
[----:B------:R-:W-:Y:S05]  /*8f90*/  BRA `(.L_x_211) ;  /* 0xffffffa800987947 */ /* 0x000fea000383ffff */
.L_x_68:
[----:B----4-:R-:W-:-:S07]  /*8fa0*/  MOV R0, UR5 ;  /* 0x0000000500007c02 */ /* 0x010fce0008000f00 */
.L_x_212:
[----:B-1----:R1:W2:Y:S02]  /*8fb0*/  SYNCS.PHASECHK.TRANS64.TRYWAIT P0, [R0+URZ], R3 ;  /* 0x00000003000075a7 */ /* 0x0022a400080011ff */
[----:B--2---:R-:W-:Y:S05]  /*8fc0*/  @!P0 NANOSLEEP.SYNCS 0x989680 ;  /* 0x009896800000895d */ /* 0x004fea0003900000 */
[----:B------:R-:W2:Y:S02]  /*8fd0*/  @!P0 SYNCS.PHASECHK.TRANS64 P0, [R0+URZ], R3 ;  /* 0x00000003000085a7 */ /* 0x000ea400080010ff */
[----:B--2---:R-:W-:Y:S05]  /*8fe0*/  @!P0 BRA `(.L_x_212) ;  /* 0xfffffffc00f08947 */ /* 0x004fea000383ffff */
[----:B------:R-:W-:Y:S05]  /*8ff0*/  BRA `(.L_x_213) ;  /* 0xffffffa800a47947 */ /* 0x000fea000383ffff */
.L_x_69:
[----:B----4-:R-:W-:-:S07]  /*9000*/  MOV R0, UR5 ;  /* 0x0000000500007c02 */ /* 0x010fce0008000f00 */
.L_x_214:
[----:B-1----:R1:W2:Y:S02]  /*9010*/  SYNCS.PHASECHK.TRANS64.TRYWAIT P0, [R0+URZ], R3 ;  /* 0x00000003000075a7 */ /* 0x0022a400080011ff */
[----:B--2---:R-:W-:Y:S05]  /*9020*/  @!P0 NANOSLEEP.SYNCS 0x989680 ;  /* 0x009896800000895d */ /* 0x004fea0003900000 */
[----:B------:R-:W2:Y:S02]  /*9030*/  @!P0 SYNCS.PHASECHK.TRANS64 P0, [R0+URZ], R3 ;  /* 0x00000003000085a7 */ /* 0x000ea400080010ff */
[----:B--2---:R-:W-:Y:S05]  /*9040*/  @!P0 BRA `(.L_x_214) ;  /* 0xfffffffc00f08947 */ /* 0x004fea000383ffff */
[----:B------:R-:W-:Y:S05]  /*9050*/  BRA `(.L_x_215) ;  /* 0xffffffa800b07947 */ /* 0x000fea000383ffff */
.L_x_70:
[----:B----4-:R-:W-:-:S07]  /*9060*/  MOV R0, UR5 ;  /* 0x0000000500007c02 */ /* 0x010fce0008000f00 */
.L_x_216:
[----:B-1----:R1:W2:Y:S02]  /*9070*/  SYNCS.PHASECHK.TRANS64.TRYWAIT P0, [R0+URZ], R3 ;  /* 0x00000003000075a7 */ /* 0x0022a400080011ff */
[----:B--2---:R-:W-:Y:S05]  /*9080*/  @!P0 NANOSLEEP.SYNCS 0x989680 ;  /* 0x009896800000895d */ /* 0x004fea0003900000 */
[----:B------:R-:W2:Y:S02]  /*9090*/  @!P0 SYNCS.PHASECHK.TRANS64 P0, [R0+URZ], R3 ;  /* 0x00000003000085a7 */ /* 0x000ea400080010ff */
[----:B--2---:R-:W-:Y:S05]  /*90a0*/  @!P0 BRA `(.L_x_216) ;  /* 0xfffffffc00f08947 */ /* 0x004fea000383ffff */
[----:B------:R-:W-:Y:S05]  /*90b0*/  BRA `(.L_x_217) ;  /* 0xffffffa800bc7947 */ /* 0x000fea000383ffff */
.L_x_71:
[----:B----4-:R-:W-:-:S07]  /*90c0*/  MOV R0, UR5 ;  /* 0x0000000500007c02 */ /* 0x010fce0008000f00 */
.L_x_218:
[----:B-1----:R1:W2:Y:S02]  /*90d0*/  SYNCS.PHASECHK.TRANS64.TRYWAIT P0, [R0+URZ], R3 ;  /* 0x00000003000075a7 */ /* 0x0022a400080011ff */
[----:B--2---:R-:W-:Y:S05]  /*90e0*/  @!P0 NANOSLEEP.SYNCS 0x989680 ;  /* 0x009896800000895d */ /* 0x004fea0003900000 */
[----:B------:R-:W2:Y:S02]  /*90f0*/  @!P0 SYNCS.PHASECHK.TRANS64 P0, [R0+URZ], R3 ;  /* 0x00000003000085a7 */ /* 0x000ea400080010ff */
[----:B--2---:R-:W-:Y:S05]  /*9100*/  @!P0 BRA `(.L_x_218) ;  /* 0xfffffffc00f08947 */ /* 0x004fea000383ffff */
[----:B------:R-:W-:Y:S05]  /*9110*/  BRA `(.L_x_219) ;  /* 0xffffffa800c87947 */ /* 0x000fea000383ffff */
.L_x_72:
[----:B----4-:R-:W-:-:S07]  /*9120*/  MOV R0, UR5 ;  /* 0x0000000500007c02 */ /* 0x010fce0008000f00 */
.L_x_220:
[----:B-1----:R1:W2:Y:S02]  /*9130*/  SYNCS.PHASECHK.TRANS64.TRYWAIT P0, [R0+URZ], R3 ;  /* 0x00000003000075a7 */ /* 0x0022a400080011ff */
[----:B--2---:R-:W-:Y:S05]  /*9140*/  @!P0 NANOSLEEP.SYNCS 0x989680 ;  /* 0x009896800000895d */ /* 0x004fea0003900000 */
[----:B------:R-:W2:Y:S02]  /*9150*/  @!P0 SYNCS.PHASECHK.TRANS64 P0, [R0+URZ], R3 ;  /* 0x00000003000085a7 */ /* 0x000ea400080010ff */
[----:B--2---:R-:W-:Y:S05]  /*9160*/  @!P0 BRA `(.L_x_220) ;  /* 0xfffffffc00f08947 */ /* 0x004fea000383ffff */
[----:B------:R-:W-:Y:S05]  /*9170*/  BRA `(.L_x_221) ;  /* 0xffffffa800d47947 */ /* 0x000fea000383ffff */
.L_x_73:
[----:B----4-:R-:W-:-:S07]  /*9180*/  MOV R0, UR5 ;  /* 0x0000000500007c02 */ /* 0x010fce0008000f00 */
.L_x_222:
[----:B-1----:R1:W2:Y:S02]  /*9190*/  SYNCS.PHASECHK.TRANS64.TRYWAIT P0, [R0+URZ], R3 ;  /* 0x00000003000075a7 */ /* 0x0022a400080011ff */
[----:B--2---:R-:W-:Y:S05]  /*91a0*/  @!P0 NANOSLEEP.SYNCS 0x989680 ;  /* 0x009896800000895d */ /* 0x004fea0003900000 */
[----:B------:R-:W2:Y:S02]  /*91b0*/  @!P0 SYNCS.PHASECHK.TRANS64 P0, [R0+URZ], R3 ;  /* 0x00000003000085a7 */ /* 0x000ea400080010ff */
[----:B--2---:R-:W-:Y:S05]  /*91c0*/  @!P0 BRA `(.L_x_222) ;  /* 0xfffffffc00f08947 */ /* 0x004fea000383ffff */
[----:B------:R-:W-:Y:S05]  /*91d0*/  BRA `(.L_x_223) ;  /* 0xffffffa800e07947 */ /* 0x000fea000383ffff */
.L_x_74:
[----:B----4-:R-:W-:-:S07]  /*91e0*/  MOV R0, UR5 ;  /* 0x0000000500007c02 */ /* 0x010fce0008000f00 */
.L_x_224:
[----:B-1----:R1:W2:Y:S02]  /*91f0*/  SYNCS.PHASECHK.TRANS64.TRYWAIT P0, [R0+URZ], R3 ;  /* 0x00000003000075a7 */ /* 0x0022a400080011ff */
[----:B--2---:R-:W-:Y:S05]  /*9200*/  @!P0 NANOSLEEP.SYNCS 0x989680 ;  /* 0x009896800000895d */ /* 0x004fea0003900000 */
[----:B------:R-:W2:Y:S02]  /*9210*/  @!P0 SYNCS.PHASECHK.TRANS64 P0, [R0+URZ], R3 ;  /* 0x00000003000085a7 */ /* 0x000ea400080010ff */
[----:B--2---:R-:W-:Y:S05]  /*9220*/  @!P0 BRA `(.L_x_224) ;  /* 0xfffffffc00f08947 */ /* 0x004fea000383ffff */
[----:B------:R-:W-:Y:S05]  /*9230*/  BRA `(.L_x_225) ;  /* 0xffffffa800ec7947 */ /* 0x000fea000383ffff */
.L_x_75:
[----:B----4-:R-:W-:-:S07]  /*9240*/  MOV R0, UR5 ;  /* 0x0000000500007c02 */ /* 0x010fce0008000f00 */
.L_x_226:
[----:B-1----:R1:W2:Y:S02]  /*9250*/  SYNCS.PHASECHK.TRANS64.TRYWAIT P0, [R0+URZ], R3 ;  /* 0x00000003000075a7 */ /* 0x0022a400080011ff */
[----:B--2---:R-:W-:Y:S05]  /*9260*/  @!P0 NANOSLEEP.SYNCS 0x989680 ;  /* 0x009896800000895d */ /* 0x004fea0003900000 */
[----:B------:R-:W2:Y:S02]  /*9270*/  @!P0 SYNCS.PHASECHK.TRANS64 P0, [R0+URZ], R3 ;  /* 0x00000003000085a7 */ /* 0x000ea400080010ff */
[----:B--2---:R-:W-:Y:S05]  /*9280*/  @!P0 BRA `(.L_x_226) ;  /* 0xfffffffc00f08947 */ /* 0x004fea000383ffff */
[----:B------:R-:W-:Y:S05]  /*9290*/  BRA `(.L_x_227) ;  /* 0xffffffa800f87947 */ /* 0x000fea000383ffff */
.L_x_76:
[----:B----4-:R-:W-:-:S07]  /*92a0*/  MOV R0, UR5 ;  /* 0x0000000500007c02 */ /* 0x010fce0008000f00 */
.L_x_228:
[----:B-1----:R1:W2:Y:S02]  /*92b0*/  SYNCS.PHASECHK.TRANS64.TRYWAIT P0, [R0+URZ], R3 ;  /* 0x00000003000075a7 */ /* 0x0022a400080011ff */
[----:B--2---:R-:W-:Y:S05]  /*92c0*/  @!P0 NANOSLEEP.SYNCS 0x989680 ;  /* 0x009896800000895d */ /* 0x004fea0003900000 */
[----:B------:R-:W2:Y:S02]  /*92d0*/  @!P0 SYNCS.PHASECHK.TRANS64 P0, [R0+URZ], R3 ;  /* 0x00000003000085a7 */ /* 0x000ea400080010ff */
[----:B--2---:R-:W-:Y:S05]  /*92e0*/  @!P0 BRA `(.L_x_228) ;  /* 0xfffffffc00f08947 */ /* 0x004fea000383ffff */
[----:B------:R-:W-:Y:S05]  /*92f0*/  BRA `(.L_x_229) ;  /* 0xffffffac00047947 */ /* 0x000fea000383ffff */
.L_x_77:
[----:B----4-:R-:W-:-:S07]  /*9300*/  MOV R0, UR5 ;  /* 0x0000000500007c02 */ /* 0x010fce0008000f00 */
.L_x_230:
[----:B-1----:R1:W2:Y:S02]  /*9310*/  SYNCS.PHASECHK.TRANS64.TRYWAIT P0, [R0+URZ], R3 ;  /* 0x00000003000075a7 */ /* 0x0022a400080011ff */
[----:B--2---:R-:W-:Y:S05]  /*9320*/  @!P0 NANOSLEEP.SYNCS 0x989680 ;  /* 0x009896800000895d */ /* 0x004fea0003900000 */
[----:B------:R-:W2:Y:S02]  /*9330*/  @!P0 SYNCS.PHASECHK.TRANS64 P0, [R0+URZ], R3 ;  /* 0x00000003000085a7 */ /* 0x000ea400080010ff */
[----:B--2---:R-:W-:Y:S05]  /*9340*/  @!P0 BRA `(.L_x_230) ;  /* 0xfffffffc00f08947 */ /* 0x004fea000383ffff */
[----:B------:R-:W-:Y:S05]  /*9350*/  BRA `(.L_x_231) ;  /* 0xffffffac00107947 */ /* 0x000fea000383ffff */
.L_x_78:
[----:B----4-:R-:W-:-:S07]  /*9360*/  MOV R0, UR5 ;  /* 0x0000000500007c02 */ /* 0x010fce0008000f00 */
.L_x_232:
[----:B-1----:R1:W2:Y:S02]  /*9370*/  SYNCS.PHASECHK.TRANS64.TRYWAIT P0, [R0+URZ], R3 ;  /* 0x00000003000075a7 */ /* 0x0022a400080011ff */
[----:B--2---:R-:W-:Y:S05]  /*9380*/  @!P0 NANOSLEEP.SYNCS 0x989680 ;  /* 0x009896800000895d */ /* 0x004fea0003900000 */
[----:B------:R-:W2:Y:S02]  /*9390*/  @!P0 SYNCS.PHASECHK.TRANS64 P0, [R0+URZ], R3 ;  /* 0x00000003000085a7 */ /* 0x000ea400080010ff */
[----:B--2---:R-:W-:Y:S05]  /*93a0*/  @!P0 BRA `(.L_x_232) ;  /* 0xfffffffc00f08947 */ /* 0x004fea000383ffff */
[----:B------:R-:W-:Y:S05]  /*93b0*/  BRA `(.L_x_233) ;  /* 0xffffffac001c7947 */ /* 0x000fea000383ffff */
.L_x_79:
[----:B----4-:R-:W-:-:S07]  /*93c0*/  MOV R0, UR5 ;  /* 0x0000000500007c02 */ /* 0x010fce0008000f00 */
.L_x_234:
[----:B-1----:R1:W2:Y:S02]  /*93d0*/  SYNCS.PHASECHK.TRANS64.TRYWAIT P0, [R0+URZ], R3 ;  /* 0x00000003000075a7 */ /* 0x0022a400080011ff */
[----:B--2---:R-:W-:Y:S05]  /*93e0*/  @!P0 NANOSLEEP.SYNCS 0x989680 ;  /* 0x009896800000895d */ /* 0x004fea0003900000 */
[----:B------:R-:W2:Y:S02]  /*93f0*/  @!P0 SYNCS.PHASECHK.TRANS64 P0, [R0+URZ], R3 ;  /* 0x00000003000085a7 */ /* 0x000ea400080010ff */
[----:B--2---:R-:W-:Y:S05]  /*9400*/  @!P0 BRA `(.L_x_234) ;  /* 0xfffffffc00f08947 */ /* 0x004fea000383ffff */
[----:B------:R-:W-:Y:S05]  /*9410*/  BRA `(.L_x_235) ;  /* 0xffffffac00287947 */ /* 0x000fea000383ffff */
.L_x_80:
[----:B----4-:R-:W-:-:S07]  /*9420*/  MOV R0, UR5 ;  /* 0x0000000500007c02 */ /* 0x010fce0008000f00 */
.L_x_236:
[----:B-1----:R1:W2:Y:S02]  /*9430*/  SYNCS.PHASECHK.TRANS64.TRYWAIT P0, [R0+URZ], R3 ;  /* 0x00000003000075a7 */ /* 0x0022a400080011ff */
[----:B--2---:R-:W-:Y:S05]  /*9440*/  @!P0 NANOSLEEP.SYNCS 0x989680 ;  /* 0x009896800000895d */ /* 0x004fea0003900000 */
[----:B------:R-:W2:Y:S02]  /*9450*/  @!P0 SYNCS.PHASECHK.TRANS64 P0, [R0+URZ], R3 ;  /* 0x00000003000085a7 */ /* 0x000ea400080010ff */
[----:B--2---:R-:W-:Y:S05]  /*9460*/  @!P0 BRA `(.L_x_236) ;  /* 0xfffffffc00f08947 */ /* 0x004fea000383ffff */
[----:B------:R-:W-:Y:S05]  /*9470*/  BRA `(.L_x_237) ;  /* 0xffffffac00347947 */ /* 0x000fea000383ffff */
.L_x_81:
[----:B----4-:R-:W-:-:S07]  /*9480*/  MOV R0, UR5 ;  /* 0x0000000500007c02 */ /* 0x010fce0008000f00 */
.L_x_238:
[----:B-1----:R1:W2:Y:S02]  /*9490*/  SYNCS.PHASECHK.TRANS64.TRYWAIT P0, [R0+URZ], R3 ;  /* 0x00000003000075a7 */ /* 0x0022a400080011ff */
[----:B--2---:R-:W-:Y:S05]  /*94a0*/  @!P0 NANOSLEEP.SYNCS 0x989680 ;  /* 0x009896800000895d */ /* 0x004fea0003900000 */
[----:B------:R-:W2:Y:S02]  /*94b0*/  @!P0 SYNCS.PHASECHK.TRANS64 P0, [R0+URZ], R3 ;  /* 0x00000003000085a7 */ /* 0x000ea400080010ff */
[----:B--2---:R-:W-:Y:S05]  /*94c0*/  @!P0 BRA `(.L_x_238) ;  /* 0xfffffffc00f08947 */ /* 0x004fea000383ffff */
[----:B------:R-:W-:Y:S05]  /*94d0*/  BRA `(.L_x_239) ;  /* 0xffffffac00407947 */ /* 0x000fea000383ffff */
.L_x_82:
[----:B----4-:R-:W-:-:S07]  /*94e0*/  MOV R0, UR5 ;  /* 0x0000000500007c02 */ /* 0x010fce0008000f00 */
.L_x_240:
[----:B-1----:R1:W2:Y:S02]  /*94f0*/  SYNCS.PHASECHK.TRANS64.TRYWAIT P0, [R0+URZ], R3 ;  /* 0x00000003000075a7 */ /* 0x0022a400080011ff */
[----:B--2---:R-:W-:Y:S05]  /*9500*/  @!P0 NANOSLEEP.SYNCS 0x989680 ;  /* 0x009896800000895d */ /* 0x004fea0003900000 */
[----:B------:R-:W2:Y:S02]  /*9510*/  @!P0 SYNCS.PHASECHK.TRANS64 P0, [R0+URZ], R3 ;  /* 0x00000003000085a7 */ /* 0x000ea400080010ff */
[----:B--2---:R-:W-:Y:S05]  /*9520*/  @!P0 BRA `(.L_x_240) ;  /* 0xfffffffc00f08947 */ /* 0x004fea000383ffff */
[----:B------:R-:W-:Y:S05]  /*9530*/  BRA `(.L_x_241) ;  /* 0xffffffac004c7947 */ /* 0x000fea000383ffff */
.L_x_83:
[----:B----4-:R-:W-:-:S07]  /*9540*/  MOV R0, UR5 ;  /* 0x0000000500007c02 */ /* 0x010fce0008000f00 */
.L_x_242:
[----:B-1----:R1:W2:Y:S02]  /*9550*/  SYNCS.PHASECHK.TRANS64.TRYWAIT P0, [R0+URZ], R3 ;  /* 0x00000003000075a7 */ /* 0x0022a400080011ff */
[----:B--2---:R-:W-:Y:S05]  /*9560*/  @!P0 NANOSLEEP.SYNCS 0x989680 ;  /* 0x009896800000895d */ /* 0x004fea0003900000 */
[----:B------:R-:W2:Y:S02]  /*9570*/  @!P0 SYNCS.PHASECHK.TRANS64 P0, [R0+URZ], R3 ;  /* 0x00000003000085a7 */ /* 0x000ea400080010ff */
[----:B--2---:R-:W-:Y:S05]  /*9580*/  @!P0 BRA `(.L_x_242) ;  /* 0xfffffffc00f08947 */ /* 0x004fea000383ffff */
[----:B------:R-:W-:Y:S05]  /*9590*/  BRA `(.L_x_243) ;  /* 0xffffffac00587947 */ /* 0x000fea000383ffff */
.L_x_84:
[----:B----4-:R-:W-:-:S07]  /*95a0*/  MOV R0, UR5 ;  /* 0x0000000500007c02 */ /* 0x010fce0008000f00 */
.L_x_244:
[----:B-1----:R1:W2:Y:S02]  /*95b0*/  SYNCS.PHASECHK.TRANS64.TRYWAIT P0, [R0+URZ], R3 ;  /* 0x00000003000075a7 */ /* 0x0022a400080011ff */
[----:B--2---:R-:W-:Y:S05]  /*95c0*/  @!P0 NANOSLEEP.SYNCS 0x989680 ;  /* 0x009896800000895d */ /* 0x004fea0003900000 */
[----:B------:R-:W2:Y:S02]  /*95d0*/  @!P0 SYNCS.PHASECHK.TRANS64 P0, [R0+URZ], R3 ;  /* 0x00000003000085a7 */ /* 0x000ea400080010ff */
[----:B--2---:R-:W-:Y:S05]  /*95e0*/  @!P0 BRA `(.L_x_244) ;  /* 0xfffffffc00f08947 */ /* 0x004fea000383ffff */
[----:B------:R-:W-:Y:S05]  /*95f0*/  BRA `(.L_x_245) ;  /* 0xffffffac00647947 */ /* 0x000fea000383ffff */
.L_x_85:
[----:B----4-:R-:W-:-:S07]  /*9600*/  MOV R0, UR5 ;  /* 0x0000000500007c02 */ /* 0x010fce0008000f00 */
.L_x_246:
[----:B-1----:R1:W2:Y:S02]  /*9610*/  SYNCS.PHASECHK.TRANS64.TRYWAIT P0, [R0+URZ], R3 ;  /* 0x00000003000075a7 */ /* 0x0022a400080011ff */
[----:B--2---:R-:W-:Y:S05]  /*9620*/  @!P0 NANOSLEEP.SYNCS 0x989680 ;  /* 0x009896800000895d */ /* 0x004fea0003900000 */
[----:B------:R-:W2:Y:S02]  /*9630*/  @!P0 SYNCS.PHASECHK.TRANS64 P0, [R0+URZ], R3 ;  /* 0x00000003000085a7 */ /* 0x000ea400080010ff */
[----:B--2---:R-:W-:Y:S05]  /*9640*/  @!P0 BRA `(.L_x_246) ;  /* 0xfffffffc00f08947 */ /* 0x004fea000383ffff */
[----:B------:R-:W-:Y:S05]  /*9650*/  BRA `(.L_x_247) ;  /* 0xffffffac00707947 */ /* 0x000fea000383ffff */
.L_x_86:
[----:B----4-:R-:W-:-:S07]  /*9660*/  MOV R0, UR5 ;  /* 0x0000000500007c02 */ /* 0x010fce0008000f00 */
.L_x_248:
[----:B-1----:R1:W2:Y:S02]  /*9670*/  SYNCS.PHASECHK.TRANS64.TRYWAIT P0, [R0+URZ], R3 ;  /* 0x00000003000075a7 */ /* 0x0022a400080011ff */
[----:B--2---:R-:W-:Y:S05]  /*9680*/  @!P0 NANOSLEEP.SYNCS 0x989680 ;  /* 0x009896800000895d */ /* 0x004fea0003900000 */
[----:B------:R-:W2:Y:S02]  /*9690*/  @!P0 SYNCS.PHASECHK.TRANS64 P0, [R0+URZ], R3 ;  /* 0x00000003000085a7 */ /* 0x000ea400080010ff */
[----:B--2---:R-:W-:Y:S05]  /*96a0*/  @!P0 BRA `(.L_x_248) ;  /* 0xfffffffc00f08947 */ /* 0x004fea000383ffff */
[----:B------:R-:W-:Y:S05]  /*96b0*/  BRA `(.L_x_249) ;  /* 0xffffffac007c7947 */ /* 0x000fea000383ffff */
.L_x_87:
[----:B----4-:R-:W-:-:S07]  /*96c0*/  MOV R0, UR5 ;  /* 0x0000000500007c02 */ /* 0x010fce0008000f00 */
.L_x_250:
[----:B-1----:R1:W2:Y:S02]  /*96d0*/  SYNCS.PHASECHK.TRANS64.TRYWAIT P0, [R0+URZ], R3 ;  /* 0x00000003000075a7 */ /* 0x0022a400080011ff */
[----:B--2---:R-:W-:Y:S05]  /*96e0*/  @!P0 NANOSLEEP.SYNCS 0x989680 ;  /* 0x009896800000895d */ /* 0x004fea0003900000 */
[----:B------:R-:W2:Y:S02]  /*96f0*/  @!P0 SYNCS.PHASECHK.TRANS64 P0, [R0+URZ], R3 ;  /* 0x00000003000085a7 */ /* 0x000ea400080010ff */
[----:B--2---:R-:W-:Y:S05]  /*9700*/  @!P0 BRA `(.L_x_250) ;  /* 0xfffffffc00f08947 */ /* 0x004fea000383ffff */
[----:B------:R-:W-:Y:S05]  /*9710*/  BRA `(.L_x_251) ;  /* 0xffffffac00887947 */ /* 0x000fea000383ffff */
.L_x_88:
[----:B----4-:R-:W-:-:S07]  /*9720*/  MOV R0, UR5 ;  /* 0x0000000500007c02 */ /* 0x010fce0008000f00 */
.L_x_252:
[----:B-1----:R1:W2:Y:S02]  /*9730*/  SYNCS.PHASECHK.TRANS64.TRYWAIT P0, [R0+URZ], R3 ;  /* 0x00000003000075a7 */ /* 0x0022a400080011ff */
[----:B--2---:R-:W-:Y:S05]  /*9740*/  @!P0 NANOSLEEP.SYNCS 0x989680 ;  /* 0x009896800000895d */ /* 0x004fea0003900000 */
[----:B------:R-:W2:Y:S02]  /*9750*/  @!P0 SYNCS.PHASECHK.TRANS64 P0, [R0+URZ], R3 ;  /* 0x00000003000085a7 */ /* 0x000ea400080010ff */
[----:B--2---:R-:W-:Y:S05]  /*9760*/  @!P0 BRA `(.L_x_252) ;  /* 0xfffffffc00f08947 */ /* 0x004fea000383ffff */
[----:B------:R-:W-:Y:S05]  /*9770*/  BRA `(.L_x_253) ;  /* 0xffffffac00947947 */ /* 0x000fea000383ffff */
.L_x_89:
[----:B----4-:R-:W-:-:S07]  /*9780*/  MOV R0, UR5 ;  /* 0x0000000500007c02 */ /* 0x010fce0008000f00 */
.L_x_254:
[----:B-1----:R1:W2:Y:S02]  /*9790*/  SYNCS.PHASECHK.TRANS64.TRYWAIT P0, [R0+URZ], R3 ;  /* 0x00000003000075a7 */ /* 0x0022a400080011ff */
[----:B--2---:R-:W-:Y:S05]  /*97a0*/  @!P0 NANOSLEEP.SYNCS 0x989680 ;  /* 0x009896800000895d */ /* 0x004fea0003900000 */
[----:B------:R-:W2:Y:S02]  /*97b0*/  @!P0 SYNCS.PHASECHK.TRANS64 P0, [R0+URZ], R3 ;  /* 0x00000003000085a7 */ /* 0x000ea400080010ff */
[----:B--2---:R-:W-:Y:S05]  /*97c0*/  @!P0 BRA `(.L_x_254) ;  /* 0xfffffffc00f08947 */ /* 0x004fea000383ffff */
[----:B------:R-:W-:Y:S05]  /*97d0*/  BRA `(.L_x_255) ;  /* 0xffffffac00a07947 */ /* 0x000fea000383ffff */
.L_x_92:
[----:B-1----:R1:W2:Y:S02]  /*97e0*/  SYNCS.PHASECHK.TRANS64.TRYWAIT P0, [R0+URZ+0x3e0], R5 ;  /* 0x0003e005000075a7 */ /* 0x0022a400080011ff */
[----:B--2---:R-:W-:Y:S05]  /*97f0*/  @!P0 NANOSLEEP.SYNCS 0x989680 ;  /* 0x009896800000895d */ /* 0x004fea0003900000 */
[----:B------:R-:W2:Y:S02]  /*9800*/  @!P0 SYNCS.PHASECHK.TRANS64 P0, [R0+URZ+0x3e0], R5 ;  /* 0x0003e005000085a7 */ /* 0x000ea400080010ff */
[----:B--2---:R-:W-:Y:S05]  /*9810*/  @!P0 BRA `(.L_x_92) ;  /* 0xfffffffc00f08947 */ /* 0x004fea000383ffff */
[----:B------:R-:W-:Y:S05]  /*9820*/  BRA `(.L_x_256) ;  /* 0xffffffac00fc7947 */ /* 0x000fea000383ffff */
.L_x_93:
[----:B------:R-:W-:-:S07]  /*9830*/  MOV R0, UR5 ;  /* 0x0000000500007c02 */ /* 0x000fce0008000f00 */
.L_x_257:
[----:B-1----:R1:W2:Y:S02]  /*9840*/  SYNCS.PHASECHK.TRANS64.TRYWAIT P0, [R0+URZ+0x390], R5 ;  /* 0x00039005000075a7 */ /* 0x0022a400080011ff */
[----:B--2---:R-:W-:Y:S05]  /*9850*/  @!P0 NANOSLEEP.SYNCS 0x989680 ;  /* 0x009896800000895d */ /* 0x004fea0003900000 */
[----:B------:R-:W2:Y:S02]  /*9860*/  @!P0 SYNCS.PHASECHK.TRANS64 P0, [R0+URZ+0x390], R5 ;  /* 0x00039005000085a7 */ /* 0x000ea400080010ff */
[----:B--2---:R-:W-:Y:S05]  /*9870*/  @!P0 BRA `(.L_x_257) ;  /* 0xfffffffc00f08947 */ /* 0x004fea000383ffff */
[----:B------:R-:W-:Y:S05]  /*9880*/  BRA `(.L_x_258) ;  /* 0xffffffb0000c7947 */ /* 0x000fea000383ffff */
.L_x_94:
[----:B-1----:R1:W2:Y:S02]  /*9890*/  SYNCS.PHASECHK.TRANS64.TRYWAIT P1, [R0+URZ+0x380], R5 ;  /* 0x00038005000075a7 */ /* 0x0022a400080211ff */
[----:B--2---:R-:W-:Y:S05]  /*98a0*/  @!P1 NANOSLEEP.SYNCS 0x989680 ;  /* 0x009896800000995d */ /* 0x004fea0003900000 */
[----:B------:R-:W2:Y:S02]  /*98b0*/  @!P1 SYNCS.PHASECHK.TRANS64 P1, [R0+URZ+0x380], R5 ;  /* 0x00038005000095a7 */ /* 0x000ea400080210ff */
[----:B--2---:R-:W-:Y:S05]  /*98c0*/  @!P1 BRA `(.L_x_94) ;  /* 0xfffffffc00f09947 */ /* 0x004fea000383ffff */
[----:B------:R-:W-:Y:S05]  /*98d0*/  BRA `(.L_x_259) ;  /* 0xffffffb0003c7947 */ /* 0x000fea000383ffff */
.L_x_97:
[----:B------:R-:W-:-:S07]  /*98e0*/  MOV R0, UR5 ;  /* 0x0000000500007c02 */ /* 0x000fce0008000f00 */
.L_x_260:
[----:B-1----:R1:W2:Y:S02]  /*98f0*/  SYNCS.PHASECHK.TRANS64.TRYWAIT P0, [R0+URZ+0x390], R3 ;  /* 0x00039003000075a7 */ /* 0x0022a400080011ff */
[----:B--2---:R-:W-:Y:S05]  /*9900*/  @!P0 NANOSLEEP.SYNCS 0x989680 ;  /* 0x009896800000895d */ /* 0x004fea0003900000 */
[----:B------:R-:W2:Y:S02]  /*9910*/  @!P0 SYNCS.PHASECHK.TRANS64 P0, [R0+URZ+0x390], R3 ;  /* 0x00039003000085a7 */ /* 0x000ea400080010ff */
[----:B--2---:R-:W-:Y:S05]  /*9920*/  @!P0 BRA `(.L_x_260) ;  /* 0xfffffffc00f08947 */ /* 0x004fea000383ffff */
[----:B------:R-:W-:Y:S05]  /*9930*/  BRA `(.L_x_96) ;  /* 0xffffffb000907947 */ /* 0x000fea000383ffff */
.L_x_104:
[----:B-1----:R1:W2:Y:S02]  /*9940*/  SYNCS.PHASECHK.TRANS64.TRYWAIT P1, [R0+URZ+0x380], R5 ;  /* 0x00038005000075a7 */ /* 0x0022a400080211ff */
[----:B--2---:R-:W-:Y:S05]  /*9950*/  @!P1 NANOSLEEP.SYNCS 0x989680 ;  /* 0x009896800000995d */ /* 0x004fea0003900000 */
[----:B------:R-:W2:Y:S02]  /*9960*/  @!P1 SYNCS.PHASECHK.TRANS64 P1, [R0+URZ+0x380], R5 ;  /* 0x00038005000095a7 */ /* 0x000ea400080210ff */
[----:B--2---:R-:W-:Y:S05]  /*9970*/  @!P1 BRA `(.L_x_104) ;  /* 0xfffffffc00f09947 */ /* 0x004fea000383ffff */
[----:B------:R-:W-:Y:S05]  /*9980*/  BRA `(.L_x_261) ;  /* 0xffffffb400e87947 */ /* 0x000fea000383ffff */
.L_x_105:
[----:B------:R-:W-:-:S07]  /*9990*/  MOV R3, UR9 ;  /* 0x0000000900037c02 */ /* 0x000fce0008000f00 */
.L_x_262:
[----:B-1----:R1:W2:Y:S02]  /*99a0*/  SYNCS.PHASECHK.TRANS64.TRYWAIT P0, [R3+URZ+0x3c0], R0 ;  /* 0x0003c000030075a7 */ /* 0x0022a400080011ff */
[----:B--2---:R-:W-:Y:S05]  /*99b0*/  @!P0 NANOSLEEP.SYNCS 0x989680 ;  /* 0x009896800000895d */ /* 0x004fea0003900000 */
[----:B------:R-:W2:Y:S02]  /*99c0*/  @!P0 SYNCS.PHASECHK.TRANS64 P0, [R3+URZ+0x3c0], R0 ;  /* 0x0003c000030085a7 */ /* 0x000ea400080010ff */
[----:B--2---:R-:W-:Y:S05]  /*99d0*/  @!P0 BRA `(.L_x_262) ;  /* 0xfffffffc00f08947 */ /* 0x004fea000383ffff */
[----:B------:R-:W-:Y:S05]  /*99e0*/  BRA `(.L_x_263) ;  /* 0xffffffb8001c7947 */ /* 0x000fea000383ffff */
.L_x_108:
[----:B------:R-:W-:Y:S07]  /*99f0*/  MOV R0, UR7 ;  /* 0x0000000700007c02 */ /* 0x000fee0008000f00 */
.L_x_264:
[----:B-1----:R1:W2:Y:S02]  /*9a00*/  SYNCS.PHASECHK.TRANS64.TRYWAIT P0, [R0+URZ], R3 ;  /* 0x00000003000075a7 */ /* 0x0022a400080011ff */
[----:B--2---:R-:W-:Y:S05]  /*9a10*/  @!P0 NANOSLEEP.SYNCS 0x989680 ;  /* 0x009896800000895d */ /* 0x004fea0003900000 */
[----:B------:R-:W2:Y:S02]  /*9a20*/  @!P0 SYNCS.PHASECHK.TRANS64 P0, [R0+URZ], R3 ;  /* 0x00000003000085a7 */ /* 0x000ea400080010ff */
[----:B--2---:R-:W-:Y:S05]  /*9a30*/  @!P0 BRA `(.L_x_264) ;  /* 0xfffffffc00f08947 */ /* 0x004fea000383ffff */
[----:B------:R-:W-:Y:S05]  /*9a40*/  BRA `(.L_x_107) ;  /* 0xffffffb800547947 */ /* 0x000fea000383ffff */
.L_x_111:
[----:B------:R-:W-:-:S07]  /*9a50*/  MOV R0, UR5 ;  /* 0x0000000500007c02 */ /* 0x000fce0008000f00 */
.L_x_265:
[----:B--2---:R2:W3:Y:S02]  /*9a60*/  SYNCS.PHASECHK.TRANS64.TRYWAIT P0, [R0+URZ], R3 ;  /* 0x00000003000075a7 */ /* 0x0044e400080011ff */
[----:B---3--:R-:W-:Y:S05]  /*9a70*/  @!P0 NANOSLEEP.SYNCS 0x989680 ;  /* 0x009896800000895d */ /* 0x008fea0003900000 */
[----:B------:R-:W3:Y:S02]  /*9a80*/  @!P0 SYNCS.PHASECHK.TRANS64 P0, [R0+URZ], R3 ;  /* 0x00000003000085a7 */ /* 0x000ee400080010ff */
[----:B---3--:R-:W-:Y:S05]  /*9a90*/  @!P0 BRA `(.L_x_265) ;  /* 0xfffffffc00f08947 */ /* 0x008fea000383ffff */
[----:B------:R-:W-:Y:S05]  /*9aa0*/  BRA `(.L_x_266) ;  /* 0xffffffb800f47947 */ /* 0x000fea000383ffff */
.L_x_112:
[----:B------:R-:W-:-:S07]  /*9ab0*/  MOV R0, UR5 ;  /* 0x0000000500007c02 */ /* 0x000fce0008000f00 */
.L_x_267:
[----:B--2---:R2:W3:Y:S02]  /*9ac0*/  SYNCS.PHASECHK.TRANS64.TRYWAIT P0, [R0+URZ], R3 ;  /* 0x00000003000075a7 */ /* 0x0044e400080011ff */
[----:B---3--:R-:W-:Y:S05]  /*9ad0*/  @!P0 NANOSLEEP.SYNCS 0x989680 ;  /* 0x009896800000895d */ /* 0x008fea0003900000 */
[----:B------:R-:W3:Y:S02]  /*9ae0*/  @!P0 SYNCS.PHASECHK.TRANS64 P0, [R0+URZ], R3 ;  /* 0x00000003000085a7 */ /* 0x000ee400080010ff */
[----:B---3--:R-:W-:Y:S05]  /*9af0*/  @!P0 BRA `(.L_x_267) ;  /* 0xfffffffc00f08947 */ /* 0x008fea000383ffff */
[----:B------:R-:W-:Y:S05]  /*9b00*/  BRA `(.L_x_268) ;  /* 0xffffffbc00007947 */ /* 0x000fea000383ffff */
.L_x_113:
[----:B------:R-:W-:-:S07]  /*9b10*/  MOV R0, UR5 ;  /* 0x0000000500007c02 */ /* 0x000fce0008000f00 */
.L_x_269:
[----:B--2---:R2:W3:Y:S02]  /*9b20*/  SYNCS.PHASECHK.TRANS64.TRYWAIT P0, [R0+URZ], R3 ;  /* 0x00000003000075a7 */ /* 0x0044e400080011ff */
[----:B---3--:R-:W-:Y:S05]  /*9b30*/  @!P0 NANOSLEEP.SYNCS 0x989680 ;  /* 0x009896800000895d */ /* 0x008fea0003900000 */
[----:B------:R-:W3:Y:S02]  /*9b40*/  @!P0 SYNCS.PHASECHK.TRANS64 P0, [R0+URZ], R3 ;  /* 0x00000003000085a7 */ /* 0x000ee400080010ff */
[----:B---3--:R-:W-:Y:S05]  /*9b50*/  @!P0 BRA `(.L_x_269) ;  /* 0xfffffffc00f08947 */ /* 0x008fea000383ffff */
[----:B------:R-:W-:Y:S05]  /*9b60*/  BRA `(.L_x_270) ;  /* 0xffffffbc000c7947 */ /* 0x000fea000383ffff */
.L_x_114:
[----:B------:R-:W-:-:S07]  /*9b70*/  MOV R0, UR7 ;  /* 0x0000000700007c02 */ /* 0x000fce0008000f00 */
.L_x_271:
[----:B--2---:R2:W3:Y:S02]  /*9b80*/  SYNCS.PHASECHK.TRANS64.TRYWAIT P0, [R0+URZ], R3 ;  /* 0x00000003000075a7 */ /* 0x0044e400080011ff */
[----:B---3--:R-:W-:Y:S05]  /*9b90*/  @!P0 NANOSLEEP.SYNCS 0x989680 ;  /* 0x009896800000895d */ /* 0x008fea0003900000 */
[----:B------:R-:W3:Y:S02]  /*9ba0*/  @!P0 SYNCS.PHASECHK.TRANS64 P0, [R0+URZ], R3 ;  /* 0x00000003000085a7 */ /* 0x000ee400080010ff */
[----:B---3--:R-:W-:Y:S05]  /*9bb0*/  @!P0 BRA `(.L_x_271) ;  /* 0xfffffffc00f08947 */ /* 0x008fea000383ffff */
[----:B------:R-:W-:Y:S05]  /*9bc0*/  BRA `(.L_x_272) ;  /* 0xffffffbc00187947 */ /* 0x000fea000383ffff */
.L_x_119:
[----:B---3--:R3:W1:Y:S02]  /*9bd0*/  SYNCS.PHASECHK.TRANS64.TRYWAIT P0, [R0+URZ+0x380], R3 ;  /* 0x00038003000075a7 */ /* 0x00866400080011ff */
[----:B-1----:R-:W-:Y:S05]  /*9be0*/  @!P0 NANOSLEEP.SYNCS 0x989680 ;  /* 0x009896800000895d */ /* 0x002fea0003900000 */
[----:B------:R-:W1:Y:S02]  /*9bf0*/  @!P0 SYNCS.PHASECHK.TRANS64 P0, [R0+URZ+0x380], R3 ;  /* 0x00038003000085a7 */ /* 0x000e6400080010ff */
[----:B-1----:R-:W-:Y:S05]  /*9c00*/  @!P0 BRA `(.L_x_119) ;  /* 0xfffffffc00f08947 */ /* 0x002fea000383ffff */
[----:B------:R-:W-:Y:S05]  /*9c10*/  BRA `(.L_x_273) ;  /* 0xffffffc000147947 */ /* 0x000fea000383ffff */
.L_x_122:
[----:B------:R-:W-:Y:S07]  /*9c20*/  MOV R0, UR6 ;  /* 0x0000000600007c02 */ /* 0x000fee0008000f00 */
.L_x_274:
[----:B-1----:R1:W3:Y:S02]  /*9c30*/  SYNCS.PHASECHK.TRANS64.TRYWAIT P0, [R0+URZ+0x378], R3 ;  /* 0x00037803000075a7 */ /* 0x0022e400080011ff */
[----:B---3--:R-:W-:Y:S05]  /*9c40*/  @!P0 NANOSLEEP.SYNCS 0x989680 ;  /* 0x009896800000895d */ /* 0x008fea0003900000 */
[----:B------:R-:W3:Y:S02]  /*9c50*/  @!P0 SYNCS.PHASECHK.TRANS64 P0, [R0+URZ+0x378], R3 ;  /* 0x00037803000085a7 */ /* 0x000ee400080010ff */
[----:B---3--:R-:W-:Y:S05]  /*9c60*/  @!P0 BRA `(.L_x_274) ;  /* 0xfffffffc00f08947 */ /* 0x008fea000383ffff */
[----:B------:R-:W-:Y:S05]  /*9c70*/  BRA `(.L_x_121) ;  /* 0xffffffc400007947 */ /* 0x000fea000383ffff */
.L_x_125:
[----:B------:R-:W-:Y:S07]  /*9c80*/  MOV R3, UR6 ;  /* 0x0000000600037c02 */ /* 0x000fee0008000f00 */
.L_x_275:
[----:B-1----:R1:W2:Y:S02]  /*9c90*/  SYNCS.PHASECHK.TRANS64.TRYWAIT P2, [R3+URZ+0x368], R26 ;  /* 0x0003681a030075a7 */ /* 0x0022a400080411ff */
[----:B--2---:R-:W-:Y:S05]  /*9ca0*/  @!P2 NANOSLEEP.SYNCS 0x989680 ;  /* 0x009896800000a95d */ /* 0x004fea0003900000 */
[----:B------:R-:W2:Y:S02]  /*9cb0*/  @!P2 SYNCS.PHASECHK.TRANS64 P2, [R3+URZ+0x368], R26 ;  /* 0x0003681a0300a5a7 */ /* 0x000ea400080410ff */
[----:B--2---:R-:W-:Y:S05]  /*9cc0*/  @!P2 BRA `(.L_x_275) ;  /* 0xfffffffc00f0a947 */ /* 0x004fea000383ffff */
[----:B------:R-:W-:Y:S05]  /*9cd0*/  BRA `(.L_x_276) ;  /* 0xffffffc400947947 */ /* 0x000fea000383ffff */
.L_x_128:
[----:B--2---:R2:W4:Y:S02]  /*9ce0*/  SYNCS.PHASECHK.TRANS64.TRYWAIT P0, [R0+URZ+0x380], R3 ;  /* 0x00038003000075a7 */ /* 0x00452400080011ff */
[----:B----4-:R-:W-:Y:S05]  /*9cf0*/  @!P0 NANOSLEEP.SYNCS 0x989680 ;  /* 0x009896800000895d */ /* 0x010fea0003900000 */
[----:B------:R-:W4:Y:S02]  /*9d00*/  @!P0 SYNCS.PHASECHK.TRANS64 P0, [R0+URZ+0x380], R3 ;  /* 0x00038003000085a7 */ /* 0x000f2400080010ff */
[----:B----4-:R-:W-:Y:S05]  /*9d10*/  @!P0 BRA `(.L_x_128) ;  /* 0xfffffffc00f08947 */ /* 0x010fea000383ffff */
[----:B------:R-:W-:Y:S05]  /*9d20*/  BRA `(.L_x_277) ;  /* 0xffffffc800f07947 */ /* 0x000fea000383ffff */
.L_x_139:
[----:B-1----:R-:W-:Y:S04]  /*9d30*/  MOV R0, UR43 ;  /* 0x0000002b00007c02 */ /* 0x002fe80008000f00 */
[----:B------:R1:W2:Y:S03]  /*9d40*/  SYNCS.PHASECHK.TRANS64.TRYWAIT P1, [R0+URZ+0x360], R3 ;  /* 0x00036003000075a7 */ /* 0x0002a600080211ff */
[----:B--2---:R-:W-:Y:S05]  /*9d50*/  @!P1 NANOSLEEP.SYNCS 0x989680 ;  /* 0x009896800000995d */ /* 0x004fea0003900000 */
[----:B------:R-:W2:Y:S02]  /*9d60*/  @!P1 SYNCS.PHASECHK.TRANS64 P1, [R0+URZ+0x360], R3 ;  /* 0x00036003000095a7 */ /* 0x000ea400080210ff */
[----:B--2---:R-:W-:Y:S05]  /*9d70*/  @!P1 BRA `(.L_x_139) ;  /* 0xfffffffc00ec9947 */ /* 0x004fea000383ffff */
[----:B------:R-:W-:Y:S05]  /*9d80*/  BRA `(.L_x_138) ;  /* 0xffffffd400e47947 */ /* 0x000fea000383ffff */
.L_x_141:
[----:B-1----:R1:W4:Y:S02]  /*9d90*/  SYNCS.PHASECHK.TRANS64.TRYWAIT P1, [R92+URZ+0x3a0], R7 ;  /* 0x0003a0075c0075a7 */ /* 0x00232400080211ff */
[----:B----4-:R-:W-:Y:S05]  /*9da0*/  @!P1 NANOSLEEP.SYNCS 0x989680 ;  /* 0x009896800000995d */ /* 0x010fea0003900000 */
[----:B------:R-:W4:Y:S02]  /*9db0*/  @!P1 SYNCS.PHASECHK.TRANS64 P1, [R92+URZ+0x3a0], R7 ;  /* 0x0003a0075c0095a7 */ /* 0x000f2400080210ff */
[----:B----4-:R-:W-:Y:S05]  /*9dc0*/  @!P1 BRA `(.L_x_141) ;  /* 0xfffffffc00f09947 */ /* 0x010fea000383ffff */
[----:B------:R-:W-:Y:S05]  /*9dd0*/  BRA `(.L_x_140) ;  /* 0xffffffd800207947 */ /* 0x000fea000383ffff */
        .weak           $__internal_0_$__cuda_sm10x_tcgen05_guardrail_trap_col_being_dealloced_not_returned_by_alloc
        .type           $__internal_0_$__cuda_sm10x_tcgen05_guardrail_trap_col_being_dealloced_not_returned_by_alloc,@function
        .size           $__internal_0_$__cuda_sm10x_tcgen05_guardrail_trap_col_being_dealloced_not_returned_by_alloc,($__internal_1_$__cuda_sm10x_tcgen05_guardrail_trap_phase_invalid_during_alloc - $__internal_0_$__cuda_sm10x_tcgen05_guardrail_trap_col_being_dealloced_not_returned_by_alloc)
$__internal_0_$__cuda_sm10x_tcgen05_guardrail_trap_col_being_dealloced_not_returned_by_alloc:
[----:B------:R-:W-:Y:S05]  /*9de0*/  BPT.TRAP 0x1 ;  /* 0x000000040000795c */ /* 0x000fea0000300000 */
[----:B------:R-:W-:-:S04]  /*9df0*/  HFMA2 R3, -RZ, RZ, 0, 0 ;  /* 0x00000000ff037431 */ /* 0x000fc800000001ff */
[----:B------:R-:W-:Y:S05]  /*9e00*/  RET.REL.NODEC R2 `(_ZN7cutlass13device_kernelINS_4gemm6kernel13GemmUniversalIN4cute5tupleIJiiiiEEENS1_10collective13CollectiveMmaINS1_35MainloopSm100TmaUmmaWarpSpecializedILi54ELi2ELi4ENS5_IJNS4_1CILi1EEESB_SB_EEEEENS5_IJNSA_ILi64EEESE_NSA_ILi32EEEEEENS_12float_e4m3_tENS5_IJlSB_lEEESH_SI_NS4_8TiledMMAINS4_8MMA_AtomIJNS4_10MMA_TraitsINS4_19SM100_MMA_F8F6F4_SSEJSH_SH_fSE_SE_NS4_17integral_constantINS4_4UMMA5MajorELSP_0EEESQ_NSN_INSO_7ScaleInELSR_0EEESS_EEEEEENS4_6LayoutISC_NS5_IJNSA_ILi0EEESW_SW_EEEEENS5_IJNS4_10UnderscoreESZ_SZ_EEEEENS4_13SM90_TMA_LOADENS4_14ComposedLayoutINS4_7SwizzleILi1ELi4ELi3EEENS4_18smem_ptr_flag_bitsILi8EEENSV_INS5_IJNSA_ILi8EEESF_EEENS5_IJSF_SB_EEEEEEEvNS4_8identityES12_S1C_vS1D_EENS_8epilogue10collective18CollectiveEpilogueINS1F_23Sm100TmaWarpSpecializedILi1ELi1ELi32ELb0ELb0EEEJSG_NS5_IJNSV_ISE_SB_EES1K_EEESH_SI_SH_SI_NS1F_6fusion15FusionCallbacksIS1J_NS1M_17LinearCombinationISH_fSH_fLNS_15FloatRoundStyleE2EEESG_S1L_JEEENS4_5SM1004TMEM4LOAD26SM100_TMEM_LOAD_16dp32b32xES12_NS13_INS14_ILi2ELi4ELi3EEES17_NSV_INS5_IJS18_SE_EEENS5_IJSE_SB_EEEEEEENS4_39AutoVectorizingCopyWithAssumedAlignmentILi128EEENS4_14SM90_TMA_STOREES20_S22_S22_EEEvvEEEEvNT_6ParamsE) ;  /* 0xffffff60027c7950 */ /* 0x000fea0003c3ffff */
        .weak           $__internal_1_$__cuda_sm10x_tcgen05_guardrail_trap_phase_invalid_during_alloc
        .type           $__internal_1_$__cuda_sm10x_tcgen05_guardrail_trap_phase_invalid_during_alloc,@function
        .size           $__internal_1_$__cuda_sm10x_tcgen05_guardrail_trap_phase_invalid_during_alloc,($__internal_2_$__cuda_sm10x_tcgen05_guardrail_trap_unallocated_columns_being_dealloced - $__internal_1_$__cuda_sm10x_tcgen05_guardrail_trap_phase_invalid_during_alloc)
$__internal_1_$__cuda_sm10x_tcgen05_guardrail_trap_phase_invalid_during_alloc:
[----:B------:R-:W-:Y:S05]  /*9e10*/  BPT.TRAP 0x1 ;  /* 0x000000040000795c */ /* 0x000fea0000300000 */
[----:B------:R-:W-:-:S04]  /*9e20*/  MOV R3, 0x0 ;  /* 0x0000000000037802 */ /* 0x000fc80000000f00 */
[----:B------:R-:W-:Y:S05]  /*9e30*/  RET.REL.NODEC R2 `(_ZN7cutlass13device_kernelINS_4gemm6kernel13GemmUniversalIN4cute5tupleIJiiiiEEENS1_10collective13CollectiveMmaINS1_35MainloopSm100TmaUmmaWarpSpecializedILi54ELi2ELi4ENS5_IJNS4_1CILi1EEESB_SB_EEEEENS5_IJNSA_ILi64EEESE_NSA_ILi32EEEEEENS_12float_e4m3_tENS5_IJlSB_lEEESH_SI_NS4_8TiledMMAINS4_8MMA_AtomIJNS4_10MMA_TraitsINS4_19SM100_MMA_F8F6F4_SSEJSH_SH_fSE_SE_NS4_17integral_constantINS4_4UMMA5MajorELSP_0EEESQ_NSN_INSO_7ScaleInELSR_0EEESS_EEEEEENS4_6LayoutISC_NS5_IJNSA_ILi0EEESW_SW_EEEEENS5_IJNS4_10UnderscoreESZ_SZ_EEEEENS4_13SM90_TMA_LOADENS4_14ComposedLayoutINS4_7SwizzleILi1ELi4ELi3EEENS4_18smem_ptr_flag_bitsILi8EEENSV_INS5_IJNSA_ILi8EEESF_EEENS5_IJSF_SB_EEEEEEEvNS4_8identityES12_S1C_vS1D_EENS_8epilogue10collective18CollectiveEpilogueINS1F_23Sm100TmaWarpSpecializedILi1ELi1ELi32ELb0ELb0EEEJSG_NS5_IJNSV_ISE_SB_EES1K_EEESH_SI_SH_SI_NS1F_6fusion15FusionCallbacksIS1J_NS1M_17LinearCombinationISH_fSH_fLNS_15FloatRoundStyleE2EEESG_S1L_JEEENS4_5SM1004TMEM4LOAD26SM100_TMEM_LOAD_16dp32b32xES12_NS13_INS14_ILi2ELi4ELi3EEES17_NSV_INS5_IJS18_SE_EEENS5_IJSE_SB_EEEEEEENS4_39AutoVectorizingCopyWithAssumedAlignmentILi128EEENS4_14SM90_TMA_STOREES20_S22_S22_EEEvvEEEEvNT_6ParamsE) ;  /* 0xffffff6002707950 */ /* 0x000fea0003c3ffff */
        .weak           $__internal_2_$__cuda_sm10x_tcgen05_guardrail_trap_unallocated_columns_being_dealloced
        .type           $__internal_2_$__cuda_sm10x_tcgen05_guardrail_trap_unallocated_columns_being_dealloced,@function
        .size           $__internal_2_$__cuda_sm10x_tcgen05_guardrail_trap_unallocated_columns_being_dealloced,(.L_x_279 - $__internal_2_$__cuda_sm10x_tcgen05_guardrail_trap_unallocated_columns_being_dealloced)
$__internal_2_$__cuda_sm10x_tcgen05_guardrail_trap_unallocated_columns_being_dealloced:
[----:B------:R-:W-:Y:S05]  /*9e40*/  BPT.TRAP 0x1 ;  /* 0x000000040000795c */ /* 0x000fea0000300000 */
[----:B------:R-:W-:-:S04]  /*9e50*/  HFMA2 R3, -RZ, RZ, 0, 0 ;  /* 0x00000000ff037431 */ /* 0x000fc800000001ff */
[----:B------:R-:W-:Y:S05]  /*9e60*/  RET.REL.NODEC R2 `(_ZN7cutlass13device_kernelINS_4gemm6kernel13GemmUniversalIN4cute5tupleIJiiiiEEENS1_10collective13CollectiveMmaINS1_35MainloopSm100TmaUmmaWarpSpecializedILi54ELi2ELi4ENS5_IJNS4_1CILi1EEESB_SB_EEEEENS5_IJNSA_ILi64EEESE_NSA_ILi32EEEEEENS_12float_e4m3_tENS5_IJlSB_lEEESH_SI_NS4_8TiledMMAINS4_8MMA_AtomIJNS4_10MMA_TraitsINS4_19SM100_MMA_F8F6F4_SSEJSH_SH_fSE_SE_NS4_17integral_constantINS4_4UMMA5MajorELSP_0EEESQ_NSN_INSO_7ScaleInELSR_0EEESS_EEEEEENS4_6LayoutISC_NS5_IJNSA_ILi0EEESW_SW_EEEEENS5_IJNS4_10UnderscoreESZ_SZ_EEEEENS4_13SM90_TMA_LOADENS4_14ComposedLayoutINS4_7SwizzleILi1ELi4ELi3EEENS4_18smem_ptr_flag_bitsILi8EEENSV_INS5_IJNSA_ILi8EEESF_EEENS5_IJSF_SB_EEEEEEEvNS4_8identityES12_S1C_vS1D_EENS_8epilogue10collective18CollectiveEpilogueINS1F_23Sm100TmaWarpSpecializedILi1ELi1ELi32ELb0ELb0EEEJSG_NS5_IJNSV_ISE_SB_EES1K_EEESH_SI_SH_SI_NS1F_6fusion15FusionCallbacksIS1J_NS1M_17LinearCombinationISH_fSH_fLNS_15FloatRoundStyleE2EEESG_S1L_JEEENS4_5SM1004TMEM4LOAD26SM100_TMEM_LOAD_16dp32b32xES12_NS13_INS14_ILi2ELi4ELi3EEES17_NSV_INS5_IJS18_SE_EEENS5_IJSE_SB_EEEEEEENS4_39AutoVectorizingCopyWithAssumedAlignmentILi128EEENS4_14SM90_TMA_STOREES20_S22_S22_EEEvvEEEEvNT_6ParamsE) ;  /* 0xffffff6002647950 */ /* 0x000fea0003c3ffff */
.L_x_278:
[----:B------:R-:W-:-:S00]  /*9e70*/  BRA `(.L_x_278) ;  /* 0xfffffffc00fc7947 */ /* 0x000fc0000383ffff */
[----:B------:R-:W-:-:S00]  /*9e80*/  NOP ;  /* 0x0000000000007918 */ /* 0x000fc00000000000 */
[----:B------:R-:W-:-:S00]  /*9e90*/  NOP ;  /* 0x0000000000007918 */ /* 0x000fc00000000000 */
[----:B------:R-:W-:-:S00]  /*9ea0*/  NOP ;  /* 0x0000000000007918 */ /* 0x000fc00000000000 */
[----:B------:R-:W-:-:S00]  /*9eb0*/  NOP ;  /* 0x0000000000007918 */ /* 0x000fc00000000000 */
[----:B------:R-:W-:-:S00]  /*9ec0*/  NOP ;  /* 0x0000000000007918 */ /* 0x000fc00000000000 */
[----:B------:R-:W-:-:S00]  /*9ed0*/  NOP ;  /* 0x0000000000007918 */ /* 0x000fc00000000000 */
[----:B------:R-:W-:-:S00]  /*9ee0*/  NOP ;  /* 0x0000000000007918 */ /* 0x000fc00000000000 */
[----:B------:R-:W-:-:S00]  /*9ef0*/  NOP ;  /* 0x0000000000007918 */ /* 0x000fc00000000000 */
.L_x_279:


//--------------------- .nv.global.init           --------------------------
	.section	.nv.global.init,"aw",@progbits
.nv.global.init:
	.type		$str$27,@object
	.size		$str$27,($str$28 - $str$27)
$str$27:
        /*0000*/ 	.byte	0x28, 0x61, 0x64, 0x64, 0x72, 0x65, 0x73, 0x73, 0x20, 0x26, 0x20, 0x6d, 0x61, 0x73, 0x6b, 0x29
        /*0010*/ 	.byte	0x20, 0x3d, 0x3d, 0x20, 0x30, 0x00
	.type		$str$28,@object
	.size		$str$28,($str$26 - $str$28)
$str$28:
        /*0016*/ 	.byte	0x2f, 0x74, 0x6d, 0x70, 0x2f, 0x63, 0x75, 0x74, 0x6c, 0x61, 0x73, 0x73, 0x5f, 0x73, 0x77, 0x65
        /*0026*/ 	.byte	0x65, 0x70, 0x5f, 0x73, 0x72, 0x63, 0x2f, 0x69, 0x6e, 0x63, 0x6c, 0x75, 0x64, 0x65, 0x2f, 0x63
        /*0036*/ 	.byte	0x75, 0x74, 0x65, 0x2f, 0x70, 0x6f, 0x69, 0x6e, 0x74, 0x65, 0x72, 0x5f, 0x66, 0x6c, 0x61, 0x67
        /*0046*/ 	.byte	0x67, 0x65, 0x64, 0x2e, 0x68, 0x70, 0x70, 0x00
	.type		$str$26,@object
	.size		$str$26,($str$25 - $str$26)
$str$26:
        /*004e*/ 	.byte	0x2f, 0x74, 0x6d, 0x70, 0x2f, 0x63, 0x75, 0x74, 0x6c, 0x61, 0x73, 0x73, 0x5f, 0x73, 0x77, 0x65
        /*005e*/ 	.byte	0x65, 0x70, 0x5f, 0x73, 0x72, 0x63, 0x2f, 0x69, 0x6e, 0x63, 0x6c, 0x75, 0x64, 0x65, 0x2f, 0x63
        /*006e*/ 	.byte	0x75, 0x74, 0x65, 0x2f, 0x61, 0x74, 0x6f, 0x6d, 0x2f, 0x63, 0x6f, 0x70, 0x79, 0x5f, 0x74, 0x72
        /*007e*/ 	.byte	0x61, 0x69, 0x74, 0x73, 0x5f, 0x73, 0x6d, 0x31, 0x30, 0x30, 0x2e, 0x68, 0x70, 0x70, 0x00
	.type		$str$25,@object
	.size		$str$25,(__unnamed_1 - $str$25)
$str$25:
        /*008d*/ 	.byte	0x28, 0x28, 0x75, 0x69, 0x6e, 0x74, 0x33, 0x32, 0x5f, 0x74, 0x28, 0x74, 0x68, 0x72, 0x65, 0x61
        /*009d*/ 	.byte	0x64, 0x49, 0x64, 0x78, 0x2e, 0x78, 0x29, 0x20, 0x2f, 0x20, 0x33, 0x32, 0x29, 0x20, 0x25, 0x20
        /*00ad*/ 	.byte	0x34, 0x29, 0x20, 0x3d, 0x3d, 0x20, 0x28, 0x28, 0x28, 0x74, 0x6d, 0x65, 0x6d, 0x5f, 0x61, 0x64
        /*00bd*/ 	.byte	0x64, 0x72, 0x20, 0x3e, 0x3e, 0x20, 0x31, 0x36, 0x29, 0x20, 0x2f, 0x20, 0x33, 0x32, 0x29, 0x20
        /*00cd*/ 	.byte	0x25, 0x20, 0x34, 0x29, 0x00
	.type		__unnamed_1,@object
	.size		__unnamed_1,(__unnamed_2 - __unnamed_1)
__unnamed_1:
        /*00d2*/ 	.byte	0x61, 0x75, 0x74, 0x6f, 0x20, 0x63, 0x75, 0x74, 0x65, 0x3a, 0x3a, 0x61, 0x73, 0x5f, 0x70, 0x6f
        /* <DEDUP_REMOVED lines=24> */
        /*0262*/ 	.byte	0x3c, 0x34, 0x30, 0x39, 0x36, 0x3e, 0x3e, 0x3e, 0x3e, 0x5d, 0x00
	.type		__unnamed_2,@object
	.size		__unnamed_2,(.L_2 - __unnamed_2)
__unnamed_2:
        /* <DEDUP_REMOVED lines=40> */
        /*04ed*/ 	.byte	0x74, 0x65, 0x3a, 0x3a, 0x43, 0x3c, 0x30, 0x3e, 0x3e, 0x3e, 0x3e, 0x5d, 0x00
.L_2:


//--------------------- .nv.shared._ZN7cutlass13device_kernelINS_4gemm6kernel13GemmUniversalIN4cute5tupleIJiiiiEEENS1_10collective13CollectiveMmaINS1_35MainloopSm100TmaUmmaWarpSpecializedILi54ELi2ELi4ENS5_IJNS4_1CILi1EEESB_SB_EEEEENS5_IJNSA_ILi64EEESE_NSA_ILi32EEEEEENS_12float_e4m3_tENS5_IJlSB_lEEESH_SI_NS4_8TiledMMAINS4_8MMA_AtomIJNS4_10MMA_TraitsINS4_19SM100_MMA_F8F6F4_SSEJSH_SH_fSE_SE_NS4_17integral_constantINS4_4UMMA5MajorELSP_0EEESQ_NSN_INSO_7ScaleInELSR_0EEESS_EEEEEENS4_6LayoutISC_NS5_IJNSA_ILi0EEESW_SW_EEEEENS5_IJNS4_10UnderscoreESZ_SZ_EEEEENS4_13SM90_TMA_LOADENS4_14ComposedLayoutINS4_7SwizzleILi1ELi4ELi3EEENS4_18smem_ptr_flag_bitsILi8EEENSV_INS5_IJNSA_ILi8EEESF_EEENS5_IJSF_SB_EEEEEEEvNS4_8identityES12_S1C_vS1D_EENS_8epilogue10collective18CollectiveEpilogueINS1F_23Sm100TmaWarpSpecializedILi1ELi1ELi32ELb0ELb0EEEJSG_NS5_IJNSV_ISE_SB_EES1K_EEESH_SI_SH_SI_NS1F_6fusion15FusionCallbacksIS1J_NS1M_17LinearCombinationISH_fSH_fLNS_15FloatRoundStyleE2EEESG_S1L_JEEENS4_5SM1004TMEM4LOAD26SM100_TMEM_LOAD_16dp32b32xES12_NS13_INS14_ILi2ELi4ELi3EEES17_NSV_INS5_IJS18_SE_EEENS5_IJSE_SB_EEEEEEENS4_39AutoVectorizingCopyWithAssumedAlignmentILi128EEENS4_14SM90_TMA_STOREES20_S22_S22_EEEvvEEEEvNT_6ParamsE --------------------------
	.section	.nv.shared._ZN7cutlass13device_kernelINS_4gemm6kernel13GemmUniversalIN4cute5tupleIJiiiiEEENS1_10collective13CollectiveMmaINS1_35MainloopSm100TmaUmmaWarpSpecializedILi54ELi2ELi4ENS5_IJNS4_1CILi1EEESB_SB_EEEEENS5_IJNSA_ILi64EEESE_NSA_ILi32EEEEEENS_12float_e4m3_tENS5_IJlSB_lEEESH_SI_NS4_8TiledMMAINS4_8MMA_AtomIJNS4_10MMA_TraitsINS4_19SM100_MMA_F8F6F4_SSEJSH_SH_fSE_SE_NS4_17integral_constantINS4_4UMMA5MajorELSP_0EEESQ_NSN_INSO_7ScaleInELSR_0EEESS_EEEEEENS4_6LayoutISC_NS5_IJNSA_ILi0EEESW_SW_EEEEENS5_IJNS4_10UnderscoreESZ_SZ_EEEEENS4_13SM90_TMA_LOADENS4_14ComposedLayoutINS4_7SwizzleILi1ELi4ELi3EEENS4_18smem_ptr_flag_bitsILi8EEENSV_INS5_IJNSA_ILi8EEESF_EEENS5_IJSF_SB_EEEEEEEvNS4_8identityES12_S1C_vS1D_EENS_8epilogue10collective18CollectiveEpilogueINS1F_23Sm100TmaWarpSpecializedILi1ELi1ELi32ELb0ELb0EEEJSG_NS5_IJNSV_ISE_SB_EES1K_EEESH_SI_SH_SI_NS1F_6fusion15FusionCallbacksIS1J_NS1M_17LinearCombinationISH_fSH_fLNS_15FloatRoundStyleE2EEESG_S1L_JEEENS4_5SM1004TMEM4LOAD26SM100_TMEM_LOAD_16dp32b32xES12_NS13_INS14_ILi2ELi4ELi3EEES17_NSV_INS5_IJS18_SE_EEENS5_IJSE_SB_EEEEEEENS4_39AutoVectorizingCopyWithAssumedAlignmentILi128EEENS4_14SM90_TMA_STOREES20_S22_S22_EEEvvEEEEvNT_6ParamsE,"aw",@nobits
	.sectionflags	@""
	.align	16
	.zero		1024


//--------------------- .nv.shared.reserved.0     --------------------------
	.section	.nv.shared.reserved.0,"aw",@nobits
	.weak		__nv_reservedSMEM_offset_0_alias
	.size		__nv_reservedSMEM_offset_0_alias, 0, 64
	.other		__nv_reservedSMEM_offset_0_alias,@"STO_CUDA_RESERVED_SHARED STV_DEFAULT"
__nv_reservedSMEM_offset_0_alias:
	.zero		0
.nv.shared.reserved.0:
	.zero		64
	.weak		__nv_reservedSMEM_tcgen05_partition
	.type		__nv_reservedSMEM_tcgen05_partition,@object
	.size		__nv_reservedSMEM_tcgen05_partition,(.L_0 - __nv_reservedSMEM_tcgen05_partition)
__nv_reservedSMEM_tcgen05_partition:
	.zero		32
.L_0:


//--------------------- .nv.global                --------------------------
	.section	.nv.global,"aw",@nobits
.nv.global:
	.type		_ZN40_INTERNAL_8f1282ab_4_k_cu_4fc4cab8_264734cute1_E,@object
	.size		_ZN40_INTERNAL_8f1282ab_4_k_cu_4fc4cab8_264734cute1_E,(_ZN40_INTERNAL_8f1282ab_4_k_cu_4fc4cab8_264734cuda3std3__45__cpo6cbeginE - _ZN40_INTERNAL_8f1282ab_4_k_cu_4fc4cab8_264734cute1_E)
_ZN40_INTERNAL_8f1282ab_4_k_cu_4fc4cab8_264734cute1_E:
	.zero		1
	.type		_ZN40_INTERNAL_8f1282ab_4_k_cu_4fc4cab8_264734cuda3std3__45__cpo6cbeginE,@object
	.size		_ZN40_INTERNAL_8f1282ab_4_k_cu_4fc4cab8_264734cuda3std3__45__cpo6cbeginE,(_ZN40_INTERNAL_8f1282ab_4_k_cu_4fc4cab8_264734cuda3std3__48in_placeE - _ZN40_INTERNAL_8f1282ab_4_k_cu_4fc4cab8_264734cuda3std3__45__cpo6cbeginE)
_ZN40_INTERNAL_8f1282ab_4_k_cu_4fc4cab8_264734cuda3std3__45__cpo6cbeginE:
	.zero		1
	.type		_ZN40_INTERNAL_8f1282ab_4_k_cu_4fc4cab8_264734cuda3std3__48in_placeE,@object
	.size		_ZN40_INTERNAL_8f1282ab_4_k_cu_4fc4cab8_264734cuda3std3__48in_placeE,(_ZN40_INTERNAL_8f1282ab_4_k_cu_4fc4cab8_264734cuda3std6ranges3__45__cpo9iter_moveE - _ZN40_INTERNAL_8f1282ab_4_k_cu_4fc4cab8_264734cuda3std3__48in_placeE)
_ZN40_INTERNAL_8f1282ab_4_k_cu_4fc4cab8_264734cuda3std3__48in_placeE:
	.zero		1
	.type		_ZN40_INTERNAL_8f1282ab_4_k_cu_4fc4cab8_264734cuda3std6ranges3__45__cpo9iter_moveE,@object
	.size		_ZN40_INTERNAL_8f1282ab_4_k_cu_4fc4cab8_264734cuda3std6ranges3__45__cpo9iter_moveE,(_ZN40_INTERNAL_8f1282ab_4_k_cu_4fc4cab8_264734cuda3std3__45__cpo5beginE - _ZN40_INTERNAL_8f1282ab_4_k_cu_4fc4cab8_264734cuda3std6ranges3__45__cpo9iter_moveE)
_ZN40_INTERNAL_8f1282ab_4_k_cu_4fc4cab8_264734cuda3std6ranges3__45__cpo9iter_moveE:
	.zero		1
	.type		_ZN40_INTERNAL_8f1282ab_4_k_cu_4fc4cab8_264734cuda3std3__45__cpo5beginE,@object
	.size		_ZN40_INTERNAL_8f1282ab_4_k_cu_4fc4cab8_264734cuda3std3__45__cpo5beginE,(_ZN40_INTERNAL_8f1282ab_4_k_cu_4fc4cab8_264734cuda3std3__442_GLOBAL__N__8f1282ab_4_k_cu_4fc4cab8_264736ignoreE - _ZN40_INTERNAL_8f1282ab_4_k_cu_4fc4cab8_264734cuda3std3__45__cpo5beginE)
_ZN40_INTERNAL_8f1282ab_4_k_cu_4fc4cab8_264734cuda3std3__45__cpo5beginE:
	.zero		1
	.type		_ZN40_INTERNAL_8f1282ab_4_k_cu_4fc4cab8_264734cuda3std3__442_GLOBAL__N__8f1282ab_4_k_cu_4fc4cab8_264736ignoreE,@object
	.size		_ZN40_INTERNAL_8f1282ab_4_k_cu_4fc4cab8_264734cuda3std3__442_GLOBAL__N__8f1282ab_4_k_cu_4fc4cab8_264736ignoreE,(_ZN40_INTERNAL_8f1282ab_4_k_cu_4fc4cab8_264734cute7productE - _ZN40_INTERNAL_8f1282ab_4_k_cu_4fc4cab8_264734cuda3std3__442_GLOBAL__N__8f1282ab_4_k_cu_4fc4cab8_264736ignoreE)
_ZN40_INTERNAL_8f1282ab_4_k_cu_4fc4cab8_264734cuda3std3__442_GLOBAL__N__8f1282ab_4_k_cu_4fc4cab8_264736ignoreE:
	.zero		1
	.type		_ZN40_INTERNAL_8f1282ab_4_k_cu_4fc4cab8_264734cute7productE,@object
	.size		_ZN40_INTERNAL_8f1282ab_4_k_cu_4fc4cab8_264734cute7productE,(_ZN40_INTERNAL_8f1282ab_4_k_cu_4fc4cab8_264734cuda3std3__45__cpo3endE - _ZN40_INTERNAL_8f1282ab_4_k_cu_4fc4cab8_264734cute7productE)
_ZN40_INTERNAL_8f1282ab_4_k_cu_4fc4cab8_264734cute7productE:
	.zero		1
	.type		_ZN40_INTERNAL_8f1282ab_4_k_cu_4fc4cab8_264734cuda3std3__45__cpo3endE,@object
	.size		_ZN40_INTERNAL_8f1282ab_4_k_cu_4fc4cab8_264734cuda3std3__45__cpo3endE,(_ZN40_INTERNAL_8f1282ab_4_k_cu_4fc4cab8_264734cuda3std3__419piecewise_constructE - _ZN40_INTERNAL_8f1282ab_4_k_cu_4fc4cab8_264734cuda3std3__45__cpo3endE)
_ZN40_INTERNAL_8f1282ab_4_k_cu_4fc4cab8_264734cuda3std3__45__cpo3endE:
	.zero		1
	.type		_ZN40_INTERNAL_8f1282ab_4_k_cu_4fc4cab8_264734cuda3std3__419piecewise_constructE,@object
	.size		_ZN40_INTERNAL_8f1282ab_4_k_cu_4fc4cab8_264734cuda3std3__419piecewise_constructE,(_ZN40_INTERNAL_8f1282ab_4_k_cu_4fc4cab8_264734cuda3std3__45__cpo4cendE - _ZN40_INTERNAL_8f1282ab_4_k_cu_4fc4cab8_264734cuda3std3__419piecewise_constructE)
_ZN40_INTERNAL_8f1282ab_4_k_cu_4fc4cab8_264734cuda3std3__419piecewise_constructE:
	.zero		1
	.type		_ZN40_INTERNAL_8f1282ab_4_k_cu_4fc4cab8_264734cuda3std3__45__cpo4cendE,@object
	.size		_ZN40_INTERNAL_8f1282ab_4_k_cu_4fc4cab8_264734cuda3std3__45__cpo4cendE,(_ZN40_INTERNAL_8f1282ab_4_k_cu_4fc4cab8_264734cuda3std6ranges3__45__cpo4swapE - _ZN40_INTERNAL_8f1282ab_4_k_cu_4fc4cab8_264734cuda3std3__45__cpo4cendE)
_ZN40_INTERNAL_8f1282ab_4_k_cu_4fc4cab8_264734cuda3std3__45__cpo4cendE:
	.zero		1
	.type		_ZN40_INTERNAL_8f1282ab_4_k_cu_4fc4cab8_264734cuda3std6ranges3__45__cpo4swapE,@object
	.size		_ZN40_INTERNAL_8f1282ab_4_k_cu_4fc4cab8_264734cuda3std6ranges3__45__cpo4swapE,(.L_10 - _ZN40_INTERNAL_8f1282ab_4_k_cu_4fc4cab8_264734cuda3std6ranges3__45__cpo4swapE)
_ZN40_INTERNAL_8f1282ab_4_k_cu_4fc4cab8_264734cuda3std6ranges3__45__cpo4swapE:
	.zero		1
.L_10:


//--------------------- .nv.constant0._ZN7cutlass13device_kernelINS_4gemm6kernel13GemmUniversalIN4cute5tupleIJiiiiEEENS1_10collective13CollectiveMmaINS1_35MainloopSm100TmaUmmaWarpSpecializedILi54ELi2ELi4ENS5_IJNS4_1CILi1EEESB_SB_EEEEENS5_IJNSA_ILi64EEESE_NSA_ILi32EEEEEENS_12float_e4m3_tENS5_IJlSB_lEEESH_SI_NS4_8TiledMMAINS4_8MMA_AtomIJNS4_10MMA_TraitsINS4_19SM100_MMA_F8F6F4_SSEJSH_SH_fSE_SE_NS4_17integral_constantINS4_4UMMA5MajorELSP_0EEESQ_NSN_INSO_7ScaleInELSR_0EEESS_EEEEEENS4_6LayoutISC_NS5_IJNSA_ILi0EEESW_SW_EEEEENS5_IJNS4_10UnderscoreESZ_SZ_EEEEENS4_13SM90_TMA_LOADENS4_14ComposedLayoutINS4_7SwizzleILi1ELi4ELi3EEENS4_18smem_ptr_flag_bitsILi8EEENSV_INS5_IJNSA_ILi8EEESF_EEENS5_IJSF_SB_EEEEEEEvNS4_8identityES12_S1C_vS1D_EENS_8epilogue10collective18CollectiveEpilogueINS1F_23Sm100TmaWarpSpecializedILi1ELi1ELi32ELb0ELb0EEEJSG_NS5_IJNSV_ISE_SB_EES1K_EEESH_SI_SH_SI_NS1F_6fusion15FusionCallbacksIS1J_NS1M_17LinearCombinationISH_fSH_fLNS_15FloatRoundStyleE2EEESG_S1L_JEEENS4_5SM1004TMEM4LOAD26SM100_TMEM_LOAD_16dp32b32xES12_NS13_INS14_ILi2ELi4ELi3EEES17_NSV_INS5_IJS18_SE_EEENS5_IJSE_SB_EEEEEEENS4_39AutoVectorizingCopyWithAssumedAlignmentILi128EEENS4_14SM90_TMA_STOREES20_S22_S22_EEEvvEEEEvNT_6ParamsE --------------------------
	.section	.nv.constant0._ZN7cutlass13device_kernelINS_4gemm6kernel13GemmUniversalIN4cute5tupleIJiiiiEEENS1_10collective13CollectiveMmaINS1_35MainloopSm100TmaUmmaWarpSpecializedILi54ELi2ELi4ENS5_IJNS4_1CILi1EEESB_SB_EEEEENS5_IJNSA_ILi64EEESE_NSA_ILi32EEEEEENS_12float_e4m3_tENS5_IJlSB_lEEESH_SI_NS4_8TiledMMAINS4_8MMA_AtomIJNS4_10MMA_TraitsINS4_19SM100_MMA_F8F6F4_SSEJSH_SH_fSE_SE_NS4_17integral_constantINS4_4UMMA5MajorELSP_0EEESQ_NSN_INSO_7ScaleInELSR_0EEESS_EEEEEENS4_6LayoutISC_NS5_IJNSA_ILi0EEESW_SW_EEEEENS5_IJNS4_10UnderscoreESZ_SZ_EEEEENS4_13SM90_TMA_LOADENS4_14ComposedLayoutINS4_7SwizzleILi1ELi4ELi3EEENS4_18smem_ptr_flag_bitsILi8EEENSV_INS5_IJNSA_ILi8EEESF_EEENS5_IJSF_SB_EEEEEEEvNS4_8identityES12_S1C_vS1D_EENS_8epilogue10collective18CollectiveEpilogueINS1F_23Sm100TmaWarpSpecializedILi1ELi1ELi32ELb0ELb0EEEJSG_NS5_IJNSV_ISE_SB_EES1K_EEESH_SI_SH_SI_NS1F_6fusion15FusionCallbacksIS1J_NS1M_17LinearCombinationISH_fSH_fLNS_15FloatRoundStyleE2EEESG_S1L_JEEENS4_5SM1004TMEM4LOAD26SM100_TMEM_LOAD_16dp32b32xES12_NS13_INS14_ILi2ELi4ELi3EEES17_NSV_INS5_IJS18_SE_EEENS5_IJSE_SB_EEEEEEENS4_39AutoVectorizingCopyWithAssumedAlignmentILi128EEENS4_14SM90_TMA_STOREES20_S22_S22_EEEvvEEEEvNT_6ParamsE,"a",@progbits
	.sectionflags	@""
	.align	4
.nv.constant0._ZN7cutlass13device_kernelINS_4gemm6kernel13GemmUniversalIN4cute5tupleIJiiiiEEENS1_10collective13CollectiveMmaINS1_35MainloopSm100TmaUmmaWarpSpecializedILi54ELi2ELi4ENS5_IJNS4_1CILi1EEESB_SB_EEEEENS5_IJNSA_ILi64EEESE_NSA_ILi32EEEEEENS_12float_e4m3_tENS5_IJlSB_lEEESH_SI_NS4_8TiledMMAINS4_8MMA_AtomIJNS4_10MMA_TraitsINS4_19SM100_MMA_F8F6F4_SSEJSH_SH_fSE_SE_NS4_17integral_constantINS4_4UMMA5MajorELSP_0EEESQ_NSN_INSO_7ScaleInELSR_0EEESS_EEEEEENS4_6LayoutISC_NS5_IJNSA_ILi0EEESW_SW_EEEEENS5_IJNS4_10UnderscoreESZ_SZ_EEEEENS4_13SM90_TMA_LOADENS4_14ComposedLayoutINS4_7SwizzleILi1ELi4ELi3EEENS4_18smem_ptr_flag_bitsILi8EEENSV_INS5_IJNSA_ILi8EEESF_EEENS5_IJSF_SB_EEEEEEEvNS4_8identityES12_S1C_vS1D_EENS_8epilogue10collective18CollectiveEpilogueINS1F_23Sm100TmaWarpSpecializedILi1ELi1ELi32ELb0ELb0EEEJSG_NS5_IJNSV_ISE_SB_EES1K_EEESH_SI_SH_SI_NS1F_6fusion15FusionCallbacksIS1J_NS1M_17LinearCombinationISH_fSH_fLNS_15FloatRoundStyleE2EEESG_S1L_JEEENS4_5SM1004TMEM4LOAD26SM100_TMEM_LOAD_16dp32b32xES12_NS13_INS14_ILi2ELi4ELi3EEES17_NSV_INS5_IJS18_SE_EEENS5_IJSE_SB_EEEEEEENS4_39AutoVectorizingCopyWithAssumedAlignmentILi128EEENS4_14SM90_TMA_STOREES20_S22_S22_EEEvvEEEEvNT_6ParamsE:
	.zero		2944


//--------------------- SYMBOLS --------------------------

	.type		.nv.reservedSmem.offset0,@object
	.size		.nv.reservedSmem.offset0,0x4
	.type		.nv.reservedSmem.cap,@object
	.size		.nv.reservedSmem.cap,0x4
	.type		__assertfail,@function
